//
// Generated by NVIDIA NVVM Compiler
//
// Compiler Build ID: CL-36424714
// Cuda compilation tools, release 13.0, V13.0.88
// Based on NVVM 20.0.0
//

.version 9.0
.target sm_100
.address_size 64

	// .globl	_Z10Conv3x3_2dPKdS0_Pd
// _ZZ10Conv3x3_2dPKdS0_PdE14s_weight3x3_2d has been demoted
// _ZZ10Conv3x3_3dPKdS0_PdE14s_weight3x3_3d has been demoted

.visible .entry _Z10Conv3x3_2dPKdS0_Pd(
	.param .u64 .ptr .align 1 _Z10Conv3x3_2dPKdS0_Pd_param_0,
	.param .u64 .ptr .align 1 _Z10Conv3x3_2dPKdS0_Pd_param_1,
	.param .u64 .ptr .align 1 _Z10Conv3x3_2dPKdS0_Pd_param_2
)
{
	.reg .pred 	%p<2>;
	.reg .b32 	%r<21>;
	.reg .b64 	%rd<13>;
	.reg .b64 	%fd<46>;
	// demoted variable
	.shared .align 8 .b8 _ZZ10Conv3x3_2dPKdS0_PdE14s_weight3x3_2d[72];
	ld.param.u64 	%rd3, [_Z10Conv3x3_2dPKdS0_Pd_param_1];
	cvta.to.global.u64 	%rd4, %rd3;
	ld.global.f64 	%fd1, [%rd4];
	st.shared.f64 	[_ZZ10Conv3x3_2dPKdS0_PdE14s_weight3x3_2d], %fd1;
	ld.global.f64 	%fd2, [%rd4+8];
	st.shared.f64 	[_ZZ10Conv3x3_2dPKdS0_PdE14s_weight3x3_2d+8], %fd2;
	ld.global.f64 	%fd3, [%rd4+16];
	st.shared.f64 	[_ZZ10Conv3x3_2dPKdS0_PdE14s_weight3x3_2d+16], %fd3;
	ld.global.f64 	%fd4, [%rd4+24];
	st.shared.f64 	[_ZZ10Conv3x3_2dPKdS0_PdE14s_weight3x3_2d+24], %fd4;
	ld.global.f64 	%fd5, [%rd4+32];
	st.shared.f64 	[_ZZ10Conv3x3_2dPKdS0_PdE14s_weight3x3_2d+32], %fd5;
	ld.global.f64 	%fd6, [%rd4+40];
	st.shared.f64 	[_ZZ10Conv3x3_2dPKdS0_PdE14s_weight3x3_2d+40], %fd6;
	ld.global.f64 	%fd7, [%rd4+48];
	st.shared.f64 	[_ZZ10Conv3x3_2dPKdS0_PdE14s_weight3x3_2d+48], %fd7;
	ld.global.f64 	%fd8, [%rd4+56];
	st.shared.f64 	[_ZZ10Conv3x3_2dPKdS0_PdE14s_weight3x3_2d+56], %fd8;
	ld.global.f64 	%fd9, [%rd4+64];
	st.shared.f64 	[_ZZ10Conv3x3_2dPKdS0_PdE14s_weight3x3_2d+64], %fd9;
	mov.u32 	%r10, %ctaid.x;
	mov.u32 	%r11, %ntid.x;
	mov.u32 	%r12, %tid.x;
	mad.lo.s32 	%r13, %r10, %r11, %r12;
	mov.u32 	%r14, %ctaid.y;
	mov.u32 	%r15, %ntid.y;
	mov.u32 	%r16, %tid.y;
	mad.lo.s32 	%r17, %r14, %r15, %r16;
	mad.lo.s32 	%r18, %r17, 224, %r13;
	mad.lo.s32 	%r19, %r17, 226, %r13;
	mov.b32 	%r20, 0;
$L__BB0_1:
	ld.param.u64 	%rd12, [_Z10Conv3x3_2dPKdS0_Pd_param_2];
	ld.param.u64 	%rd11, [_Z10Conv3x3_2dPKdS0_Pd_param_0];
	mul.wide.s32 	%rd5, %r19, 8;
	cvta.to.global.u64 	%rd6, %rd11;
	add.s64 	%rd7, %rd6, %rd5;
	mul.wide.s32 	%rd8, %r18, 8;
	cvta.to.global.u64 	%rd9, %rd12;
	add.s64 	%rd10, %rd9, %rd8;
	ld.global.f64 	%fd10, [%rd7];
	fma.rn.f64 	%fd11, %fd10, %fd1, 0d0000000000000000;
	ld.global.f64 	%fd12, [%rd7+8];
	fma.rn.f64 	%fd13, %fd12, %fd2, %fd11;
	ld.global.f64 	%fd14, [%rd7+16];
	fma.rn.f64 	%fd15, %fd14, %fd3, %fd13;
	ld.global.f64 	%fd16, [%rd7+1808];
	fma.rn.f64 	%fd17, %fd16, %fd4, %fd15;
	ld.global.f64 	%fd18, [%rd7+1816];
	fma.rn.f64 	%fd19, %fd18, %fd5, %fd17;
	ld.global.f64 	%fd20, [%rd7+1824];
	fma.rn.f64 	%fd21, %fd20, %fd6, %fd19;
	ld.global.f64 	%fd22, [%rd7+3616];
	fma.rn.f64 	%fd23, %fd22, %fd7, %fd21;
	ld.global.f64 	%fd24, [%rd7+3624];
	fma.rn.f64 	%fd25, %fd24, %fd8, %fd23;
	ld.global.f64 	%fd26, [%rd7+3632];
	fma.rn.f64 	%fd27, %fd26, %fd9, %fd25;
	st.global.f64 	[%rd10], %fd27;
	ld.global.f64 	%fd28, [%rd7+408608];
	fma.rn.f64 	%fd29, %fd28, %fd1, 0d0000000000000000;
	ld.global.f64 	%fd30, [%rd7+408616];
	fma.rn.f64 	%fd31, %fd30, %fd2, %fd29;
	ld.global.f64 	%fd32, [%rd7+408624];
	fma.rn.f64 	%fd33, %fd32, %fd3, %fd31;
	ld.global.f64 	%fd34, [%rd7+410416];
	fma.rn.f64 	%fd35, %fd34, %fd4, %fd33;
	ld.global.f64 	%fd36, [%rd7+410424];
	fma.rn.f64 	%fd37, %fd36, %fd5, %fd35;
	ld.global.f64 	%fd38, [%rd7+410432];
	fma.rn.f64 	%fd39, %fd38, %fd6, %fd37;
	ld.global.f64 	%fd40, [%rd7+412224];
	fma.rn.f64 	%fd41, %fd40, %fd7, %fd39;
	ld.global.f64 	%fd42, [%rd7+412232];
	fma.rn.f64 	%fd43, %fd42, %fd8, %fd41;
	ld.global.f64 	%fd44, [%rd7+412240];
	fma.rn.f64 	%fd45, %fd44, %fd9, %fd43;
	st.global.f64 	[%rd10+401408], %fd45;
	add.s32 	%r20, %r20, 2;
	add.s32 	%r19, %r19, 102152;
	add.s32 	%r18, %r18, 100352;
	setp.ne.s32 	%p1, %r20, 300;
	@%p1 bra 	$L__BB0_1;
	ret;

}
	// .globl	_Z10Conv1x1_3dPKdS0_Pd
.visible .entry _Z10Conv1x1_3dPKdS0_Pd(
	.param .u64 .ptr .align 1 _Z10Conv1x1_3dPKdS0_Pd_param_0,
	.param .u64 .ptr .align 1 _Z10Conv1x1_3dPKdS0_Pd_param_1,
	.param .u64 .ptr .align 1 _Z10Conv1x1_3dPKdS0_Pd_param_2
)
{
	.reg .pred 	%p<6>;
	.reg .b32 	%r<34>;
	.reg .b64 	%rd<12>;
	.reg .b64 	%fd<25>;

	ld.param.u64 	%rd4, [_Z10Conv1x1_3dPKdS0_Pd_param_0];
	ld.param.u64 	%rd5, [_Z10Conv1x1_3dPKdS0_Pd_param_2];
	cvta.to.global.u64 	%rd1, %rd4;
	cvta.to.global.u64 	%rd2, %rd5;
	mov.u32 	%r14, %ctaid.x;
	mov.u32 	%r15, %ntid.x;
	mov.u32 	%r16, %tid.x;
	mad.lo.s32 	%r17, %r14, %r15, %r16;
	mov.u32 	%r18, %ctaid.y;
	mov.u32 	%r19, %ntid.y;
	mov.u32 	%r20, %tid.y;
	mad.lo.s32 	%r21, %r18, %r19, %r20;
	mov.u32 	%r1, %tid.z;
	mad.lo.s32 	%r22, %r21, 226, %r17;
	add.s32 	%r2, %r22, 227;
	mad.lo.s32 	%r3, %r21, 224, %r17;
	add.s64 	%rd3, %rd1, 817216;
	mad.lo.s32 	%r4, %r1, 51076, %r2;
	mov.b32 	%r30, 0;
$L__BB1_1:
	and.b32  	%r23, %r30, 1;
	setp.eq.b32 	%p1, %r23, 1;
	mov.f64 	%fd24, 0d0000000000000000;
	not.pred 	%p2, %p1;
	@%p2 bra 	$L__BB1_4;
	mov.b32 	%r33, 0;
	mov.u32 	%r32, %r4;
$L__BB1_3:
	mul.wide.s32 	%rd6, %r32, 8;
	add.s64 	%rd7, %rd3, %rd6;
	ld.global.f64 	%fd7, [%rd7+-817216];
	sub.f64 	%fd8, %fd24, %fd7;
	ld.global.f64 	%fd9, [%rd7+-408608];
	sub.f64 	%fd10, %fd8, %fd9;
	ld.global.f64 	%fd11, [%rd7];
	sub.f64 	%fd12, %fd10, %fd11;
	ld.global.f64 	%fd13, [%rd7+408608];
	sub.f64 	%fd24, %fd12, %fd13;
	add.s32 	%r33, %r33, 4;
	add.s32 	%r32, %r32, 204304;
	setp.ne.s32 	%p3, %r33, 300;
	@%p3 bra 	$L__BB1_3;
	bra.uni 	$L__BB1_6;
$L__BB1_4:
	mov.b32 	%r31, 0;
$L__BB1_5:
	add.s32 	%r26, %r31, %r1;
	mad.lo.s32 	%r27, %r26, 51076, %r2;
	mul.wide.s32 	%rd8, %r27, 8;
	add.s64 	%rd9, %rd1, %rd8;
	ld.global.f64 	%fd15, [%rd9];
	add.f64 	%fd16, %fd24, %fd15;
	ld.global.f64 	%fd17, [%rd9+408608];
	add.f64 	%fd18, %fd16, %fd17;
	ld.global.f64 	%fd19, [%rd9+817216];
	add.f64 	%fd20, %fd18, %fd19;
	ld.global.f64 	%fd21, [%rd9+1225824];
	add.f64 	%fd24, %fd20, %fd21;
	add.s32 	%r31, %r31, 4;
	setp.eq.s32 	%p4, %r31, 300;
	@%p4 bra 	$L__BB1_6;
	bra.uni 	$L__BB1_5;
$L__BB1_6:
	add.s32 	%r28, %r30, %r1;
	mad.lo.s32 	%r29, %r28, 50176, %r3;
	mul.wide.s32 	%rd10, %r29, 8;
	add.s64 	%rd11, %rd2, %rd10;
	st.global.f64 	[%rd11], %fd24;
	add.s32 	%r30, %r30, 1;
	setp.ne.s32 	%p5, %r30, 900;
	@%p5 bra 	$L__BB1_1;
	ret;

}
	// .globl	_Z10Conv3x3_3dPKdS0_Pd
.visible .entry _Z10Conv3x3_3dPKdS0_Pd(
	.param .u64 .ptr .align 1 _Z10Conv3x3_3dPKdS0_Pd_param_0,
	.param .u64 .ptr .align 1 _Z10Conv3x3_3dPKdS0_Pd_param_1,
	.param .u64 .ptr .align 1 _Z10Conv3x3_3dPKdS0_Pd_param_2
)
{
	.reg .pred 	%p<4>;
	.reg .b32 	%r<38>;
	.reg .b64 	%rd<14>;
	.reg .b64 	%fd<62>;
	// demoted variable
	.shared .align 8 .b8 _ZZ10Conv3x3_3dPKdS0_PdE14s_weight3x3_3d[21600];
	ld.param.u64 	%rd4, [_Z10Conv3x3_3dPKdS0_Pd_param_0];
	ld.param.u64 	%rd6, [_Z10Conv3x3_3dPKdS0_Pd_param_1];
	ld.param.u64 	%rd5, [_Z10Conv3x3_3dPKdS0_Pd_param_2];
	cvta.to.global.u64 	%rd1, %rd6;
	mov.b32 	%r33, 0;
	mov.u32 	%r16, _ZZ10Conv3x3_3dPKdS0_PdE14s_weight3x3_3d;
$L__BB2_1:
	mul.wide.u32 	%rd7, %r33, 8;
	add.s64 	%rd8, %rd1, %rd7;
	ld.global.f64 	%fd3, [%rd8];
	shl.b32 	%r15, %r33, 3;
	add.s32 	%r17, %r16, %r15;
	st.shared.f64 	[%r17], %fd3;
	ld.global.f64 	%fd4, [%rd8+8];
	st.shared.f64 	[%r17+8], %fd4;
	ld.global.f64 	%fd5, [%rd8+16];
	st.shared.f64 	[%r17+16], %fd5;
	ld.global.f64 	%fd6, [%rd8+24];
	st.shared.f64 	[%r17+24], %fd6;
	add.s32 	%r2, %r33, 4;
	setp.lt.u32 	%p1, %r33, 2696;
	mov.u32 	%r33, %r2;
	@%p1 bra 	$L__BB2_1;
	mov.u32 	%r19, %ctaid.x;
	mov.u32 	%r20, %ntid.x;
	mov.u32 	%r21, %tid.x;
	mad.lo.s32 	%r22, %r19, %r20, %r21;
	mov.u32 	%r23, %ctaid.y;
	mov.u32 	%r24, %ntid.y;
	mov.u32 	%r25, %tid.y;
	mad.lo.s32 	%r26, %r23, %r24, %r25;
	mov.u32 	%r3, %tid.z;
	mad.lo.s32 	%r4, %r26, 224, %r22;
	cvta.to.global.u64 	%rd9, %rd4;
	add.s64 	%rd2, %rd9, 412240;
	mad.lo.s32 	%r27, %r3, 51076, %r22;
	mad.lo.s32 	%r5, %r26, 226, %r27;
	cvta.to.global.u64 	%rd3, %rd5;
	mov.b32 	%r34, 0;
$L__BB2_3:
	add.s32 	%r35, %r16, 72;
	mov.f64 	%fd61, 0d0000000000000000;
	mov.b32 	%r37, 72;
	mov.u32 	%r36, %r5;
$L__BB2_4:
	mul.wide.s32 	%rd10, %r36, 8;
	add.s64 	%rd11, %rd2, %rd10;
	ld.global.f64 	%fd8, [%rd11+-412240];
	ld.shared.f64 	%fd9, [%r35+-72];
	fma.rn.f64 	%fd10, %fd8, %fd9, %fd61;
	ld.global.f64 	%fd11, [%rd11+-412232];
	ld.shared.f64 	%fd12, [%r35+-64];
	fma.rn.f64 	%fd13, %fd11, %fd12, %fd10;
	ld.global.f64 	%fd14, [%rd11+-412224];
	ld.shared.f64 	%fd15, [%r35+-56];
	fma.rn.f64 	%fd16, %fd14, %fd15, %fd13;
	ld.global.f64 	%fd17, [%rd11+-410432];
	ld.shared.f64 	%fd18, [%r35+-48];
	fma.rn.f64 	%fd19, %fd17, %fd18, %fd16;
	ld.global.f64 	%fd20, [%rd11+-410424];
	ld.shared.f64 	%fd21, [%r35+-40];
	fma.rn.f64 	%fd22, %fd20, %fd21, %fd19;
	ld.global.f64 	%fd23, [%rd11+-410416];
	ld.shared.f64 	%fd24, [%r35+-32];
	fma.rn.f64 	%fd25, %fd23, %fd24, %fd22;
	ld.global.f64 	%fd26, [%rd11+-408624];
	ld.shared.f64 	%fd27, [%r35+-24];
	fma.rn.f64 	%fd28, %fd26, %fd27, %fd25;
	ld.global.f64 	%fd29, [%rd11+-408616];
	ld.shared.f64 	%fd30, [%r35+-16];
	fma.rn.f64 	%fd31, %fd29, %fd30, %fd28;
	ld.global.f64 	%fd32, [%rd11+-408608];
	ld.shared.f64 	%fd33, [%r35+-8];
	fma.rn.f64 	%fd34, %fd32, %fd33, %fd31;
	ld.global.f64 	%fd35, [%rd11+-3632];
	ld.shared.f64 	%fd36, [%r35];
	fma.rn.f64 	%fd37, %fd35, %fd36, %fd34;
	ld.global.f64 	%fd38, [%rd11+-3624];
	ld.shared.f64 	%fd39, [%r35+8];
	fma.rn.f64 	%fd40, %fd38, %fd39, %fd37;
	ld.global.f64 	%fd41, [%rd11+-3616];
	ld.shared.f64 	%fd42, [%r35+16];
	fma.rn.f64 	%fd43, %fd41, %fd42, %fd40;
	ld.global.f64 	%fd44, [%rd11+-1824];
	ld.shared.f64 	%fd45, [%r35+24];
	fma.rn.f64 	%fd46, %fd44, %fd45, %fd43;
	ld.global.f64 	%fd47, [%rd11+-1816];
	ld.shared.f64 	%fd48, [%r35+32];
	fma.rn.f64 	%fd49, %fd47, %fd48, %fd46;
	ld.global.f64 	%fd50, [%rd11+-1808];
	ld.shared.f64 	%fd51, [%r35+40];
	fma.rn.f64 	%fd52, %fd50, %fd51, %fd49;
	ld.global.f64 	%fd53, [%rd11+-16];
	ld.shared.f64 	%fd54, [%r35+48];
	fma.rn.f64 	%fd55, %fd53, %fd54, %fd52;
	ld.global.f64 	%fd56, [%rd11+-8];
	ld.shared.f64 	%fd57, [%r35+56];
	fma.rn.f64 	%fd58, %fd56, %fd57, %fd55;
	ld.global.f64 	%fd59, [%rd11];
	ld.shared.f64 	%fd60, [%r35+64];
	fma.rn.f64 	%fd61, %fd59, %fd60, %fd58;
	add.s32 	%r37, %r37, 144;
	add.s32 	%r36, %r36, 102152;
	add.s32 	%r35, %r35, 144;
	setp.ne.s32 	%p2, %r37, 21672;
	@%p2 bra 	$L__BB2_4;
	add.s32 	%r31, %r34, %r3;
	mad.lo.s32 	%r32, %r31, 50176, %r4;
	mul.wide.s32 	%rd12, %r32, 8;
	add.s64 	%rd13, %rd3, %rd12;
	st.global.f64 	[%rd13], %fd61;
	add.s32 	%r34, %r34, 1;
	setp.ne.s32 	%p3, %r34, 900;
	@%p3 bra 	$L__BB2_3;
	ret;

}


// ===== COMPILED SASS (sm_100) =====

	.target	sm_100

	.elftype	@"ET_EXEC"


//--------------------- .note.nv.tkinfo           --------------------------
	.section	.note.nv.tkinfo,"",@"SHT_NOTE"
	.sectionflags	@"SHF_NOTE_NV_TKINFO"
	.tkinfo
        /*0018*/ 	.word	0x00000002
        /*0030*/ 	.string	""
        /*0030*/ 	.string	"ptxas"
        /*0030*/ 	.string	"Cuda compilation tools, release 13.0, V13.0.88"
        /*0030*/ 	.string	"Build cuda_13.0.r13.0/compiler.36424714_0"
        /*0030*/ 	.string	"-arch sm_100 -m 64 "



//--------------------- .note.nv.cuinfo           --------------------------
	.section	.note.nv.cuinfo,"",@"SHT_NOTE"
	.sectionflags	@"SHF_NOTE_NV_CUINFO"
        /*0018*/ 	.short	0x0002
        /*001a*/ 	.short	0x0064
        /*001c*/ 	.short	0x0082
	.zero		2


//--------------------- .nv.info                  --------------------------
	.section	.nv.info,"",@"SHT_CUDA_INFO"
	.align	4


	//----- nvinfo : EIATTR_REGCOUNT
	.align		4
        /*0000*/ 	.byte	0x04, 0x2f
        /*0002*/ 	.short	(.L_1 - .L_0)
	.align		4
.L_0:
        /*0004*/ 	.word	index@(_Z10Conv3x3_2dPKdS0_Pd)
        /*0008*/ 	.word	0x00000028


	//----- nvinfo : EIATTR_FRAME_SIZE
	.align		4
.L_1:
        /*000c*/ 	.byte	0x04, 0x11
        /*000e*/ 	.short	(.L_3 - .L_2)
	.align		4
.L_2:
        /*0010*/ 	.word	index@(_Z10Conv3x3_2dPKdS0_Pd)
        /*0014*/ 	.word	0x00000000


	//----- nvinfo : EIATTR_REGCOUNT
	.align		4
.L_3:
        /*0018*/ 	.byte	0x04, 0x2f
        /*001a*/ 	.short	(.L_5 - .L_4)
	.align		4
.L_4:
        /*001c*/ 	.word	index@(_Z10Conv1x1_3dPKdS0_Pd)
        /*0020*/ 	.word	0x00000020


	//----- nvinfo : EIATTR_FRAME_SIZE
	.align		4
.L_5:
        /*0024*/ 	.byte	0x04, 0x11
        /*0026*/ 	.short	(.L_7 - .L_6)
	.align		4
.L_6:
        /*0028*/ 	.word	index@(_Z10Conv1x1_3dPKdS0_Pd)
        /*002c*/ 	.word	0x00000000


	//----- nvinfo : EIATTR_REGCOUNT
	.align		4
.L_7:
        /*0030*/ 	.byte	0x04, 0x2f
        /*0032*/ 	.short	(.L_9 - .L_8)
	.align		4
.L_8:
        /*0034*/ 	.word	index@(_Z10Conv3x3_3dPKdS0_Pd)
        /*0038*/ 	.word	0x00000020


	//----- nvinfo : EIATTR_FRAME_SIZE
	.align		4
.L_9:
        /*003c*/ 	.byte	0x04, 0x11
        /*003e*/ 	.short	(.L_11 - .L_10)
	.align		4
.L_10:
        /*0040*/ 	.word	index@(_Z10Conv3x3_3dPKdS0_Pd)
        /*0044*/ 	.word	0x00000000


	//----- nvinfo : EIATTR_MIN_STACK_SIZE
	.align		4
.L_11:
        /*0048*/ 	.byte	0x04, 0x12
        /*004a*/ 	.short	(.L_13 - .L_12)
	.align		4
.L_12:
        /*004c*/ 	.word	index@(_Z10Conv3x3_3dPKdS0_Pd)
        /*0050*/ 	.word	0x00000000


	//----- nvinfo : EIATTR_MIN_STACK_SIZE
	.align		4
.L_13:
        /*0054*/ 	.byte	0x04, 0x12
        /*0056*/ 	.short	(.L_15 - .L_14)
	.align		4
.L_14:
        /*0058*/ 	.word	index@(_Z10Conv1x1_3dPKdS0_Pd)
        /*005c*/ 	.word	0x00000000


	//----- nvinfo : EIATTR_MIN_STACK_SIZE
	.align		4
.L_15:
        /*0060*/ 	.byte	0x04, 0x12
        /*0062*/ 	.short	(.L_17 - .L_16)
	.align		4
.L_16:
        /*0064*/ 	.word	index@(_Z10Conv3x3_2dPKdS0_Pd)
        /*0068*/ 	.word	0x00000000
.L_17:


//--------------------- .nv.compat                --------------------------
	.section	.nv.compat,"",@"SHT_CUDA_COMPAT_INFO"
	.align	4
        /*0000*/ 	.byte	0x02, 0x09, 0x00, 0x00, 0x02, 0x02, 0x01, 0x00, 0x02, 0x05, 0x05, 0x00, 0x03, 0x07, 0x01, 0x01
        /*0010*/ 	.byte	0x02, 0x03, 0x00, 0x00, 0x02, 0x06, 0x01, 0x00, 0x04, 0x0b, 0x08, 0x00, 0x01, 0x00, 0x00, 0x00
        /*0020*/ 	.byte	0x00, 0x00, 0x00, 0x00


//--------------------- .nv.info._Z10Conv3x3_3dPKdS0_Pd --------------------------
	.section	.nv.info._Z10Conv3x3_3dPKdS0_Pd,"",@"SHT_CUDA_INFO"
	.sectionflags	@""
	.align	4


	//----- nvinfo : EIATTR_CUDA_API_VERSION
	.align		4
        /*0000*/ 	.byte	0x04, 0x37
        /*0002*/ 	.short	(.L_19 - .L_18)
.L_18:
        /*0004*/ 	.word	0x00000082


	//----- nvinfo : EIATTR_KPARAM_INFO
	.align		4
.L_19:
        /*0008*/ 	.byte	0x04, 0x17
        /*000a*/ 	.short	(.L_21 - .L_20)
.L_20:
        /*000c*/ 	.word	0x00000000
        /*0010*/ 	.short	0x0002
        /*0012*/ 	.short	0x0010
        /*0014*/ 	.byte	0x00, 0xf5, 0x21, 0x00


	//----- nvinfo : EIATTR_KPARAM_INFO
	.align		4
.L_21:
        /*0018*/ 	.byte	0x04, 0x17
        /*001a*/ 	.short	(.L_23 - .L_22)
.L_22:
        /*001c*/ 	.word	0x00000000
        /*0020*/ 	.short	0x0001
        /*0022*/ 	.short	0x0008
        /*0024*/ 	.byte	0x00, 0xf5, 0x21, 0x00


	//----- nvinfo : EIATTR_KPARAM_INFO
	.align		4
.L_23:
        /*0028*/ 	.byte	0x04, 0x17
        /*002a*/ 	.short	(.L_25 - .L_24)
.L_24:
        /*002c*/ 	.word	0x00000000
        /*0030*/ 	.short	0x0000
        /*0032*/ 	.short	0x0000
        /*0034*/ 	.byte	0x00, 0xf5, 0x21, 0x00


	//----- nvinfo : EIATTR_SPARSE_MMA_MASK
	.align		4
.L_25:
        /*0038*/ 	.byte	0x03, 0x50
        /*003a*/ 	.short	0x0000


	//----- nvinfo : EIATTR_MAXREG_COUNT
	.align		4
        /*003c*/ 	.byte	0x03, 0x1b
        /*003e*/ 	.short	0x00ff


	//----- nvinfo : EIATTR_MERCURY_ISA_VERSION
	.align		4
        /*0040*/ 	.byte	0x03, 0x5f
        /*0042*/ 	.short	0x0101


	//----- nvinfo : EIATTR_VRC_CTA_INIT_COUNT
	.align		4
        /*0044*/ 	.byte	0x02, 0x4a
	.zero		1
	.zero		1


	//----- nvinfo : EIATTR_EXIT_INSTR_OFFSETS
	.align		4
        /*0048*/ 	.byte	0x04, 0x1c
        /*004a*/ 	.short	(.L_27 - .L_26)


	//   ....[0]....
.L_26:
        /*004c*/ 	.word	0x00000f80


	//----- nvinfo : EIATTR_CBANK_PARAM_SIZE
	.align		4
.L_27:
        /*0050*/ 	.byte	0x03, 0x19
        /*0052*/ 	.short	0x0018


	//----- nvinfo : EIATTR_PARAM_CBANK
	.align		4
        /*0054*/ 	.byte	0x04, 0x0a
        /*0056*/ 	.short	(.L_29 - .L_28)
	.align		4
.L_28:
        /*0058*/ 	.word	index@(.nv.constant0._Z10Conv3x3_3dPKdS0_Pd)
        /*005c*/ 	.short	0x0380
        /*005e*/ 	.short	0x0018


	//----- nvinfo : EIATTR_SW_WAR
	.align		4
.L_29:
        /*0060*/ 	.byte	0x04, 0x36
        /*0062*/ 	.short	(.L_31 - .L_30)
.L_30:
        /*0064*/ 	.word	0x00000008
.L_31:


//--------------------- .nv.info._Z10Conv1x1_3dPKdS0_Pd --------------------------
	.section	.nv.info._Z10Conv1x1_3dPKdS0_Pd,"",@"SHT_CUDA_INFO"
	.sectionflags	@""
	.align	4


	//----- nvinfo : EIATTR_CUDA_API_VERSION
	.align		4
        /*0000*/ 	.byte	0x04, 0x37
        /*0002*/ 	.short	(.L_33 - .L_32)
.L_32:
        /*0004*/ 	.word	0x00000082


	//----- nvinfo : EIATTR_KPARAM_INFO
	.align		4
.L_33:
        /*0008*/ 	.byte	0x04, 0x17
        /*000a*/ 	.short	(.L_35 - .L_34)
.L_34:
        /*000c*/ 	.word	0x00000000
        /*0010*/ 	.short	0x0002
        /*0012*/ 	.short	0x0010
        /*0014*/ 	.byte	0x00, 0xf5, 0x21, 0x00


	//----- nvinfo : EIATTR_KPARAM_INFO
	.align		4
.L_35:
        /*0018*/ 	.byte	0x04, 0x17
        /*001a*/ 	.short	(.L_37 - .L_36)
.L_36:
        /*001c*/ 	.word	0x00000000
        /*0020*/ 	.short	0x0001
        /*0022*/ 	.short	0x0008
        /*0024*/ 	.byte	0x00, 0xf5, 0x21, 0x00


	//----- nvinfo : EIATTR_KPARAM_INFO
	.align		4
.L_37:
        /*0028*/ 	.byte	0x04, 0x17
        /*002a*/ 	.short	(.L_39 - .L_38)
.L_38:
        /*002c*/ 	.word	0x00000000
        /*0030*/ 	.short	0x0000
        /*0032*/ 	.short	0x0000
        /*0034*/ 	.byte	0x00, 0xf5, 0x21, 0x00


	//----- nvinfo : EIATTR_SPARSE_MMA_MASK
	.align		4
.L_39:
        /*0038*/ 	.byte	0x03, 0x50
        /*003a*/ 	.short	0x0000


	//----- nvinfo : EIATTR_MAXREG_COUNT
	.align		4
        /*003c*/ 	.byte	0x03, 0x1b
        /*003e*/ 	.short	0x00ff


	//----- nvinfo : EIATTR_MERCURY_ISA_VERSION
	.align		4
        /*0040*/ 	.byte	0x03, 0x5f
        /*0042*/ 	.short	0x0101


	//----- nvinfo : EIATTR_VRC_CTA_INIT_COUNT
	.align		4
        /*0044*/ 	.byte	0x02, 0x4a
	.zero		1
	.zero		1


	//----- nvinfo : EIATTR_EXIT_INSTR_OFFSETS
	.align		4
        /*0048*/ 	.byte	0x04, 0x1c
        /*004a*/ 	.short	(.L_41 - .L_40)


	//   ....[0]....
.L_40:
        /*004c*/ 	.word	0x00001310


	//----- nvinfo : EIATTR_CBANK_PARAM_SIZE
	.align		4
.L_41:
        /*0050*/ 	.byte	0x03, 0x19
        /*0052*/ 	.short	0x0018


	//----- nvinfo : EIATTR_PARAM_CBANK
	.align		4
        /*0054*/ 	.byte	0x04, 0x0a
        /*0056*/ 	.short	(.L_43 - .L_42)
	.align		4
.L_42:
        /*0058*/ 	.word	index@(.nv.constant0._Z10Conv1x1_3dPKdS0_Pd)
        /*005c*/ 	.short	0x0380
        /*005e*/ 	.short	0x0018


	//----- nvinfo : EIATTR_SW_WAR
	.align		4
.L_43:
        /*0060*/ 	.byte	0x04, 0x36
        /*0062*/ 	.short	(.L_45 - .L_44)
.L_44:
        /*0064*/ 	.word	0x00000008
.L_45:


//--------------------- .nv.info._Z10Conv3x3_2dPKdS0_Pd --------------------------
	.section	.nv.info._Z10Conv3x3_2dPKdS0_Pd,"",@"SHT_CUDA_INFO"
	.sectionflags	@""
	.align	4


	//----- nvinfo : EIATTR_CUDA_API_VERSION
	.align		4
        /*0000*/ 	.byte	0x04, 0x37
        /*0002*/ 	.short	(.L_47 - .L_46)
.L_46:
        /*0004*/ 	.word	0x00000082


	//----- nvinfo : EIATTR_KPARAM_INFO
	.align		4
.L_47:
        /*0008*/ 	.byte	0x04, 0x17
        /*000a*/ 	.short	(.L_49 - .L_48)
.L_48:
        /*000c*/ 	.word	0x00000000
        /*0010*/ 	.short	0x0002
        /*0012*/ 	.short	0x0010
        /*0014*/ 	.byte	0x00, 0xf5, 0x21, 0x00


	//----- nvinfo : EIATTR_KPARAM_INFO
	.align		4
.L_49:
        /*0018*/ 	.byte	0x04, 0x17
        /*001a*/ 	.short	(.L_51 - .L_50)
.L_50:
        /*001c*/ 	.word	0x00000000
        /*0020*/ 	.short	0x0001
        /*0022*/ 	.short	0x0008
        /*0024*/ 	.byte	0x00, 0xf5, 0x21, 0x00


	//----- nvinfo : EIATTR_KPARAM_INFO
	.align		4
.L_51:
        /*0028*/ 	.byte	0x04, 0x17
        /*002a*/ 	.short	(.L_53 - .L_52)
.L_52:
        /*002c*/ 	.word	0x00000000
        /*0030*/ 	.short	0x0000
        /*0032*/ 	.short	0x0000
        /*0034*/ 	.byte	0x00, 0xf5, 0x21, 0x00


	//----- nvinfo : EIATTR_SPARSE_MMA_MASK
	.align		4
.L_53:
        /*0038*/ 	.byte	0x03, 0x50
        /*003a*/ 	.short	0x0000


	//----- nvinfo : EIATTR_MAXREG_COUNT
	.align		4
        /*003c*/ 	.byte	0x03, 0x1b
        /*003e*/ 	.short	0x00ff


	//----- nvinfo : EIATTR_MERCURY_ISA_VERSION
	.align		4
        /*0040*/ 	.byte	0x03, 0x5f
        /*0042*/ 	.short	0x0101


	//----- nvinfo : EIATTR_VRC_CTA_INIT_COUNT
	.align		4
        /*0044*/ 	.byte	0x02, 0x4a
	.zero		1
	.zero		1


	//----- nvinfo : EIATTR_EXIT_INSTR_OFFSETS
	.align		4
        /*0048*/ 	.byte	0x04, 0x1c
        /*004a*/ 	.short	(.L_55 - .L_54)


	//   ....[0]....
.L_54:
        /*004c*/ 	.word	0x00000fe0


	//----- nvinfo : EIATTR_CBANK_PARAM_SIZE
	.align		4
.L_55:
        /*0050*/ 	.byte	0x03, 0x19
        /*0052*/ 	.short	0x0018


	//----- nvinfo : EIATTR_PARAM_CBANK
	.align		4
        /*0054*/ 	.byte	0x04, 0x0a
        /*0056*/ 	.short	(.L_57 - .L_56)
	.align		4
.L_56:
        /*0058*/ 	.word	index@(.nv.constant0._Z10Conv3x3_2dPKdS0_Pd)
        /*005c*/ 	.short	0x0380
        /*005e*/ 	.short	0x0018


	//----- nvinfo : EIATTR_SW_WAR
	.align		4
.L_57:
        /*0060*/ 	.byte	0x04, 0x36
        /*0062*/ 	.short	(.L_59 - .L_58)
.L_58:
        /*0064*/ 	.word	0x00000008
.L_59:


//--------------------- .nv.callgraph             --------------------------
	.section	.nv.callgraph,"",@"SHT_CUDA_CALLGRAPH"
	.align	4
	.sectionentsize	8
	.align		4
        /*0000*/ 	.word	0x00000000
	.align		4
        /*0004*/ 	.word	0xffffffff
	.align		4
        /*0008*/ 	.word	0x00000000
	.align		4
        /*000c*/ 	.word	0xfffffffe
	.align		4
        /*0010*/ 	.word	0x00000000
	.align		4
        /*0014*/ 	.word	0xfffffffd
	.align		4
        /*0018*/ 	.word	0x00000000
	.align		4
        /*001c*/ 	.word	0xfffffffc


//--------------------- .text._Z10Conv3x3_3dPKdS0_Pd --------------------------
	.section	.text._Z10Conv3x3_3dPKdS0_Pd,"ax",@progbits
	.align	128
        .global         _Z10Conv3x3_3dPKdS0_Pd
        .type           _Z10Conv3x3_3dPKdS0_Pd,@function
        .size           _Z10Conv3x3_3dPKdS0_Pd,(.L_x_12 - _Z10Conv3x3_3dPKdS0_Pd)
        .other          _Z10Conv3x3_3dPKdS0_Pd,@"STO_CUDA_ENTRY STV_DEFAULT"
_Z10Conv3x3_3dPKdS0_Pd:
.text._Z10Conv3x3_3dPKdS0_Pd:
[----:B------:R-:W-:Y:S08]  /*0000*/  LDC R1, c[0x0][0x37c] ;  /* 0x0000df00ff017b82 */ /* 0x000ff00000000800 */
[----:B------:R-:W0:Y:S01]  /*0010*/  LDC.64 R2, c[0x0][0x388] ;  /* 0x0000e200ff027b82 */ /* 0x000e220000000a00 */
[----:B------:R-:W0:Y:S07]  /*0020*/  LDCU.64 UR10, c[0x0][0x358] ;  /* 0x00006b00ff0a77ac */ /* 0x000e2e0008000a00 */
[----:B------:R-:W1:Y:S01]  /*0030*/  LDC.64 R28, c[0x0][0x388] ;  /* 0x0000e200ff1c7b82 */ /* 0x000e620000000a00 */
[----:B0-----:R-:W2:Y:S04]  /*0040*/  LDG.E.64 R10, desc[UR10][R2.64+0x8] ;  /* 0x0000080a020a7981 */ /* 0x001ea8000c1e1b00 */
[----:B------:R-:W3:Y:S04]  /*0050*/  LDG.E.64 R4, desc[UR10][R2.64+0x10] ;  /* 0x0000100a02047981 */ /* 0x000ee8000c1e1b00 */
[----:B------:R0:W3:Y:S04]  /*0060*/  LDG.E.64 R6, desc[UR10][R2.64+0x18] ;  /* 0x0000180a02067981 */ /* 0x0000e8000c1e1b00 */
[----:B-1----:R-:W2:Y:S04]  /*0070*/  LDG.E.64 R8, desc[UR10][R28.64] ;  /* 0x0000000a1c087981 */ /* 0x002ea8000c1e1b00 */
[----:B------:R-:W4:Y:S04]  /*0080*/  LDG.E.64 R12, desc[UR10][R28.64+0x20] ;  /* 0x0000200a1c0c7981 */ /* 0x000f28000c1e1b00 */
[----:B------:R-:W4:Y:S04]  /*0090*/  LDG.E.64 R14, desc[UR10][R28.64+0x28] ;  /* 0x0000280a1c0e7981 */ /* 0x000f28000c1e1b00 */
[----:B------:R-:W5:Y:S04]  /*00a0*/  LDG.E.64 R16, desc[UR10][R28.64+0x30] ;  /* 0x0000300a1c107981 */ /* 0x000f68000c1e1b00 */
[----:B------:R-:W5:Y:S04]  /*00b0*/  LDG.E.64 R18, desc[UR10][R28.64+0x38] ;  /* 0x0000380a1c127981 */ /* 0x000f68000c1e1b00 */
[----:B------:R-:W5:Y:S04]  /*00c0*/  LDG.E.64 R20, desc[UR10][R28.64+0x40] ;  /* 0x0000400a1c147981 */ /* 0x000f68000c1e1b00 */
[----:B------:R-:W5:Y:S04]  /*00d0*/  LDG.E.64 R22, desc[UR10][R28.64+0x48] ;  /* 0x0000480a1c167981 */ /* 0x000f68000c1e1b00 */
[----:B------:R-:W5:Y:S04]  /*00e0*/  LDG.E.64 R24, desc[UR10][R28.64+0x50] ;  /* 0x0000500a1c187981 */ /* 0x000f68000c1e1b00 */
[----:B------:R-:W5:Y:S01]  /*00f0*/  LDG.E.64 R26, desc[UR10][R28.64+0x58] ;  /* 0x0000580a1c1a7981 */ /* 0x000f62000c1e1b00 */
[----:B------:R-:W1:Y:S01]  /*0100*/  S2UR UR5, SR_CgaCtaId ;  /* 0x00000000000579c3 */ /* 0x000e620000008800 */
[----:B------:R-:W-:Y:S01]  /*0110*/  UMOV UR4, 0x400 ;  /* 0x0000040000047882 */ /* 0x000fe20000000000 */
[----:B0-----:R-:W-:Y:S01]  /*0120*/  HFMA2 R2, -RZ, RZ, 0, 7.152557373046875e-07 ;  /* 0x0000000cff027431 */ /* 0x001fe200000001ff */
[----:B-1----:R-:W-:-:S09]  /*0130*/  ULEA UR5, UR5, UR4, 0x18 ;  /* 0x0000000405057291 */ /* 0x002fd2000f8ec0ff */
[----:B---3--:R0:W-:Y:S04]  /*0140*/  STS.128 [UR5+0x10], R4 ;  /* 0x00001004ff007988 */ /* 0x0081e80008000c05 */
[----:B--2---:R0:W-:Y:S04]  /*0150*/  STS.128 [UR5], R8 ;  /* 0x00000008ff007988 */ /* 0x0041e80008000c05 */
[----:B----4-:R0:W-:Y:S04]  /*0160*/  STS.128 [UR5+0x20], R12 ;  /* 0x0000200cff007988 */ /* 0x0101e80008000c05 */
[----:B-----5:R0:W-:Y:S04]  /*0170*/  STS.128 [UR5+0x30], R16 ;  /* 0x00003010ff007988 */ /* 0x0201e80008000c05 */
[----:B------:R0:W-:Y:S04]  /*0180*/  STS.128 [UR5+0x40], R20 ;  /* 0x00004014ff007988 */ /* 0x0001e80008000c05 */
[----:B------:R0:W-:Y:S02]  /*0190*/  STS.128 [UR5+0x50], R24 ;  /* 0x00005018ff007988 */ /* 0x0001e40008000c05 */
.L_x_0:
[----:B01----:R-:W0:Y:S02]  /*01a0*/  LDC.64 R24, c[0x0][0x388] ;  /* 0x0000e200ff187b82 */ /* 0x003e240000000a00 */
[----:B0-----:R-:W-:-:S05]  /*01b0*/  IMAD.WIDE.U32 R26, R2, 0x8, R24 ;  /* 0x00000008021a7825 */ /* 0x001fca00078e0018 */
[----:B------:R-:W2:Y:S04]  /*01c0*/  LDG.E.64 R16, desc[UR10][R26.64] ;  /* 0x0000000a1a107981 */ /* 0x000ea8000c1e1b00 */
[----:B------:R-:W2:Y:S01]  /*01d0*/  LDG.E.64 R18, desc[UR10][R26.64+0x8] ;  /* 0x0000080a1a127981 */ /* 0x000ea2000c1e1b00 */
[C---:B------:R-:W-:Y:S02]  /*01e0*/  IADD3 R23, PT, PT, R2.reuse, 0x8, RZ ;  /* 0x0000000802177810 */ /* 0x040fe40007ffe0ff */
[C---:B------:R-:W-:Y:S01]  /*01f0*/  LEA R0, R2.reuse, UR5, 0x3 ;  /* 0x0000000502007c11 */ /* 0x040fe2000f8e18ff */
[----:B------:R-:W3:Y:S01]  /*0200*/  LDG.E.64 R4, desc[UR10][R26.64+0x10] ;  /* 0x0000100a1a047981 */ /* 0x000ee2000c1e1b00 */
[----:B------:R-:W-:Y:S01]  /*0210*/  IADD3 R29, PT, PT, R2, 0x4, RZ ;  /* 0x00000004021d7810 */ /* 0x000fe20007ffe0ff */
[----:B------:R-:W-:-:S02]  /*0220*/  IMAD.WIDE.U32 R22, R23, 0x8, R24 ;  /* 0x0000000817167825 */ /* 0x000fc400078e0018 */
[----:B------:R0:W3:Y:S02]  /*0230*/  LDG.E.64 R6, desc[UR10][R26.64+0x18] ;  /* 0x0000180a1a067981 */ /* 0x0000e4000c1e1b00 */
[----:B------:R-:W-:Y:S02]  /*0240*/  IMAD.WIDE.U32 R28, R29, 0x8, R24 ;  /* 0x000000081d1c7825 */ /* 0x000fe400078e0018 */
[----:B------:R-:W4:Y:S04]  /*0250*/  LDG.E.64 R20, desc[UR10][R22.64+0x10] ;  /* 0x0000100a16147981 */ /* 0x000f28000c1e1b00 */
[----:B------:R-:W5:Y:S04]  /*0260*/  LDG.E.64 R12, desc[UR10][R28.64+0x10] ;  /* 0x0000100a1c0c7981 */ /* 0x000f68000c1e1b00 */
[----:B------:R-:W5:Y:S04]  /*0270*/  LDG.E.64 R14, desc[UR10][R28.64+0x18] ;  /* 0x0000180a1c0e7981 */ /* 0x000f68000c1e1b00 */
[----:B------:R-:W4:Y:S04]  /*0280*/  LDG.E.64 R8, desc[UR10][R28.64] ;  /* 0x0000000a1c087981 */ /* 0x000f28000c1e1b00 */
[----:B------:R1:W4:Y:S04]  /*0290*/  LDG.E.64 R10, desc[UR10][R28.64+0x8] ;  /* 0x0000080a1c0a7981 */ /* 0x000328000c1e1b00 */
[----:B--2---:R2:W-:Y:S04]  /*02a0*/  STS.128 [R0], R16 ;  /* 0x0000001000007388 */ /* 0x0045e80000000c00 */
[----:B--2---:R-:W2:Y:S04]  /*02b0*/  LDG.E.64 R16, desc[UR10][R22.64] ;  /* 0x0000000a16107981 */ /* 0x004ea8000c1e1b00 */
[----:B------:R-:W2:Y:S04]  /*02c0*/  LDG.E.64 R18, desc[UR10][R22.64+0x8] ;  /* 0x0000080a16127981 */ /* 0x000ea8000c1e1b00 */
[----:B------:R-:W2:Y:S01]  /*02d0*/  LDG.E.64 R22, desc[UR10][R22.64+0x18] ;  /* 0x0000180a16167981 */ /* 0x000ea2000c1e1b00 */
[----:B------:R-:W-:-:S02]  /*02e0*/  IADD3 R3, PT, PT, R2, 0xc, RZ ;  /* 0x0000000c02037810 */ /* 0x000fc40007ffe0ff */
[C---:B0-----:R-:W-:Y:S02]  /*02f0*/  IADD3 R27, PT, PT, R2.reuse, 0x10, RZ ;  /* 0x00000010021b7810 */ /* 0x041fe40007ffe0ff */
[----:B------:R-:W-:Y:S01]  /*0300*/  IADD3 R26, PT, PT, R2, 0x14, RZ ;  /* 0x00000014021a7810 */ /* 0x000fe20007ffe0ff */
[--C-:B-1----:R-:W-:Y:S01]  /*0310*/  IMAD.WIDE.U32 R28, R3, 0x8, R24.reuse ;  /* 0x00000008031c7825 */ /* 0x102fe200078e0018 */
[----:B---3--:R0:W-:Y:S04]  /*0320*/  STS.128 [R0+0x10], R4 ;  /* 0x0000100400007388 */ /* 0x0081e80000000c00 */
[----:B-----5:R-:W-:Y:S04]  /*0330*/  STS.128 [R0+0x30], R12 ;  /* 0x0000300c00007388 */ /* 0x020fe80000000c00 */
[----:B----4-:R1:W-:Y:S04]  /*0340*/  STS.128 [R0+0x20], R8 ;  /* 0x0000200800007388 */ /* 0x0103e80000000c00 */
[----:B0-----:R-:W3:Y:S04]  /*0350*/  LDG.E.64 R4, desc[UR10][R28.64] ;  /* 0x0000000a1c047981 */ /* 0x001ee8000c1e1b00 */
[----:B------:R-:W3:Y:S04]  /*0360*/  LDG.E.64 R6, desc[UR10][R28.64+0x8] ;  /* 0x0000080a1c067981 */ /* 0x000ee8000c1e1b00 */
[----:B-1----:R-:W4:Y:S04]  /*0370*/  LDG.E.64 R8, desc[UR10][R28.64+0x10] ;  /* 0x0000100a1c087981 */ /* 0x002f28000c1e1b00 */
[----:B------:R0:W4:Y:S04]  /*0380*/  LDG.E.64 R10, desc[UR10][R28.64+0x18] ;  /* 0x0000180a1c0a7981 */ /* 0x000128000c1e1b00 */
[----:B--2---:R1:W-:Y:S04]  /*0390*/  STS.128 [R0+0x40], R16 ;  /* 0x0000401000007388 */ /* 0x0043e80000000c00 */
[----:B------:R2:W-:Y:S01]  /*03a0*/  STS.128 [R0+0x50], R20 ;  /* 0x0000501400007388 */ /* 0x0005e20000000c00 */
[----:B-1----:R-:W-:-:S04]  /*03b0*/  IMAD.WIDE.U32 R18, R27, 0x8, R24 ;  /* 0x000000081b127825 */ /* 0x002fc800078e0018 */
[----:B------:R-:W-:Y:S01]  /*03c0*/  IMAD.WIDE.U32 R26, R26, 0x8, R24 ;  /* 0x000000081a1a7825 */ /* 0x000fe200078e0018 */
[----:B------:R-:W5:Y:S04]  /*03d0*/  LDG.E.64 R12, desc[UR10][R18.64] ;  /* 0x0000000a120c7981 */ /* 0x000f68000c1e1b00 */
[----:B------:R-:W5:Y:S04]  /*03e0*/  LDG.E.64 R14, desc[UR10][R18.64+0x8] ;  /* 0x0000080a120e7981 */ /* 0x000f68000c1e1b00 */
[----:B--2---:R-:W2:Y:S04]  /*03f0*/  LDG.E.64 R20, desc[UR10][R26.64] ;  /* 0x0000000a1a147981 */ /* 0x004ea8000c1e1b00 */
[----:B------:R-:W2:Y:S04]  /*0400*/  LDG.E.64 R22, desc[UR10][R26.64+0x8] ;  /* 0x0000080a1a167981 */ /* 0x000ea8000c1e1b00 */
[----:B------:R-:W2:Y:S04]  /*0410*/  LDG.E.64 R16, desc[UR10][R18.64+0x10] ;  /* 0x0000100a12107981 */ /* 0x000ea8000c1e1b00 */
[----:B------:R-:W2:Y:S01]  /*0420*/  LDG.E.64 R18, desc[UR10][R18.64+0x18] ;  /* 0x0000180a12127981 */ /* 0x000ea2000c1e1b00 */
[----:B------:R-:W-:-:S02]  /*0430*/  IADD3 R3, PT, PT, R2, 0x18, RZ ;  /* 0x0000001802037810 */ /* 0x000fc40007ffe0ff */
[C---:B0-----:R-:W-:Y:S01]  /*0440*/  IADD3 R29, PT, PT, R2.reuse, 0x1c, RZ ;  /* 0x0000001c021d7810 */ /* 0x041fe20007ffe0ff */
[----:B---3--:R0:W-:Y:S04]  /*0450*/  STS.128 [R0+0x60], R4 ;  /* 0x0000600400007388 */ /* 0x0081e80000000c00 */
[--C-:B------:R-:W-:Y:S01]  /*0460*/  IMAD.WIDE.U32 R28, R29, 0x8, R24.reuse ;  /* 0x000000081d1c7825 */ /* 0x100fe200078e0018 */
[----:B----4-:R1:W-:Y:S03]  /*0470*/  STS.128 [R0+0x70], R8 ;  /* 0x0000700800007388 */ /* 0x0103e60000000c00 */
[----:B0-----:R-:W-:Y:S01]  /*0480*/  IMAD.WIDE.U32 R4, R3, 0x8, R24 ;  /* 0x0000000803047825 */ /* 0x001fe200078e0018 */
[----:B------:R-:W3:Y:S04]  /*0490*/  LDG.E.64 R6, desc[UR10][R28.64+0x18] ;  /* 0x0000180a1c067981 */ /* 0x000ee8000c1e1b00 */
[----:B-1----:R-:W4:Y:S04]  /*04a0*/  LDG.E.64 R8, desc[UR10][R26.64+0x10] ;  /* 0x0000100a1a087981 */ /* 0x002f28000c1e1b00 */
[----:B------:R0:W4:Y:S04]  /*04b0*/  LDG.E.64 R10, desc[UR10][R26.64+0x18] ;  /* 0x0000180a1a0a7981 */ /* 0x000128000c1e1b00 */
[----:B-----5:R1:W-:Y:S04]  /*04c0*/  STS.128 [R0+0x80], R12 ;  /* 0x0000800c00007388 */ /* 0x0203e80000000c00 */
[----:B--2---:R2:W-:Y:S04]  /*04d0*/  STS.128 [R0+0xa0], R20 ;  /* 0x0000a01400007388 */ /* 0x0045e80000000c00 */
[----:B-1----:R-:W5:Y:S04]  /*04e0*/  LDG.E.64 R12, desc[UR10][R4.64] ;  /* 0x0000000a040c7981 */ /* 0x002f68000c1e1b00 */
[----:B------:R-:W5:Y:S04]  /*04f0*/  LDG.E.64 R14, desc[UR10][R4.64+0x8] ;  /* 0x0000080a040e7981 */ /* 0x000f68000c1e1b00 */
[----:B--2---:R-:W2:Y:S04]  /*0500*/  LDG.E.64 R20, desc[UR10][R28.64] ;  /* 0x0000000a1c147981 */ /* 0x004ea8000c1e1b00 */
[----:B------:R-:W2:Y:S04]  /*0510*/  LDG.E.64 R22, desc[UR10][R28.64+0x8] ;  /* 0x0000080a1c167981 */ /* 0x000ea8000c1e1b00 */
[----:B------:R1:W-:Y:S04]  /*0520*/  STS.128 [R0+0x90], R16 ;  /* 0x0000901000007388 */ /* 0x0003e80000000c00 */
[----:B-1----:R-:W3:Y:S04]  /*0530*/  LDG.E.64 R16, desc[UR10][R4.64+0x10] ;  /* 0x0000100a04107981 */ /* 0x002ee8000c1e1b00 */
[----:B------:R-:W3:Y:S04]  /*0540*/  LDG.E.64 R18, desc[UR10][R4.64+0x18] ;  /* 0x0000180a04127981 */ /* 0x000ee8000c1e1b00 */
[----:B------:R1:W3:Y:S01]  /*0550*/  LDG.E.64 R4, desc[UR10][R28.64+0x10] ;  /* 0x0000100a1c047981 */ /* 0x0002e2000c1e1b00 */
[----:B------:R-:W-:-:S05]  /*0560*/  IADD3 R3, PT, PT, R2, 0x20, RZ ;  /* 0x0000002002037810 */ /* 0x000fca0007ffe0ff */
[--C-:B0-----:R-:W-:Y:S01]  /*0570*/  IMAD.WIDE.U32 R26, R3, 0x8, R24.reuse ;  /* 0x00000008031a7825 */ /* 0x101fe200078e0018 */
[C---:B------:R-:W-:Y:S01]  /*0580*/  IADD3 R3, PT, PT, R2.reuse, 0x24, RZ ;  /* 0x0000002402037810 */ /* 0x040fe20007ffe0ff */
[----:B----4-:R0:W-:Y:S04]  /*0590*/  STS.128 [R0+0xb0], R8 ;  /* 0x0000b00800007388 */ /* 0x0101e80000000c00 */
[----:B-1----:R-:W-:Y:S01]  /*05a0*/  IMAD.WIDE.U32 R28, R3, 0x8, R24 ;  /* 0x00000008031c7825 */ /* 0x002fe200078e0018 */
[----:B0-----:R-:W4:Y:S04]  /*05b0*/  LDG.E.64 R8, desc[UR10][R26.64] ;  /* 0x0000000a1a087981 */ /* 0x001f28000c1e1b00 */
[----:B------:R-:W4:Y:S04]  /*05c0*/  LDG.E.64 R10, desc[UR10][R26.64+0x8] ;  /* 0x0000080a1a0a7981 */ /* 0x000f28000c1e1b00 */
[----:B-----5:R0:W-:Y:S04]  /*05d0*/  STS.128 [R0+0xc0], R12 ;  /* 0x0000c00c00007388 */ /* 0x0201e80000000c00 */
[----:B--2---:R1:W-:Y:S01]  /*05e0*/  STS.128 [R0+0xe0], R20 ;  /* 0x0000e01400007388 */ /* 0x0043e20000000c00 */
[----:B0-----:R-:W-:-:S03]  /*05f0*/  IADD3 R13, PT, PT, R2, 0x28, RZ ;  /* 0x00000028020d7810 */ /* 0x001fc60007ffe0ff */
[----:B------:R-:W2:Y:S04]  /*0600*/  LDG.E.64 R14, desc[UR10][R28.64+0x18] ;  /* 0x0000180a1c0e7981 */ /* 0x000ea8000c1e1b00 */
[----:B-1----:R-:W5:Y:S04]  /*0610*/  LDG.E.64 R20, desc[UR10][R26.64+0x10] ;  /* 0x0000100a1a147981 */ /* 0x002f68000c1e1b00 */
[----:B------:R0:W5:Y:S04]  /*0620*/  LDG.E.64 R22, desc[UR10][R26.64+0x18] ;  /* 0x0000180a1a167981 */ /* 0x000168000c1e1b00 */
[----:B---3--:R1:W-:Y:S01]  /*0630*/  STS.128 [R0+0xd0], R16 ;  /* 0x0000d01000007388 */ /* 0x0083e20000000c00 */
[----:B0-----:R-:W-:-:S03]  /*0640*/  IMAD.WIDE.U32 R26, R13, 0x8, R24 ;  /* 0x000000080d1a7825 */ /* 0x001fc600078e0018 */
[----:B------:R-:W2:Y:S04]  /*0650*/  LDG.E.64 R12, desc[UR10][R28.64+0x10] ;  /* 0x0000100a1c0c7981 */ /* 0x000ea8000c1e1b00 */
[----:B------:R0:W-:Y:S04]  /*0660*/  STS.128 [R0+0xf0], R4 ;  /* 0x0000f00400007388 */ /* 0x0001e80000000c00 */
[----:B-1----:R-:W3:Y:S04]  /*0670*/  LDG.E.64 R16, desc[UR10][R28.64] ;  /* 0x0000000a1c107981 */ /* 0x002ee8000c1e1b00 */
[----:B------:R1:W3:Y:S04]  /*0680*/  LDG.E.64 R18, desc[UR10][R28.64+0x8] ;  /* 0x0000080a1c127981 */ /* 0x0002e8000c1e1b00 */
[----:B0-----:R-:W3:Y:S04]  /*0690*/  LDG.E.64 R4, desc[UR10][R26.64] ;  /* 0x0000000a1a047981 */ /* 0x001ee8000c1e1b00 */
[----:B------:R-:W3:Y:S01]  /*06a0*/  LDG.E.64 R6, desc[UR10][R26.64+0x8] ;  /* 0x0000080a1a067981 */ /* 0x000ee2000c1e1b00 */
[----:B------:R-:W-:-:S03]  /*06b0*/  IADD3 R3, PT, PT, R2, 0x2c, RZ ;  /* 0x0000002c02037810 */ /* 0x000fc60007ffe0ff */
[----:B----4-:R0:W-:Y:S04]  /*06c0*/  STS.128 [R0+0x100], R8 ;  /* 0x0001000800007388 */ /* 0x0101e80000000c00 */
[----:B0-----:R-:W4:Y:S04]  /*06d0*/  LDG.E.64 R8, desc[UR10][R26.64+0x10] ;  /* 0x0000100a1a087981 */ /* 0x001f28000c1e1b00 */
[----:B------:R0:W4:Y:S04]  /*06e0*/  LDG.E.64 R10, desc[UR10][R26.64+0x18] ;  /* 0x0000180a1a0a7981 */ /* 0x000128000c1e1b00 */
[----:B-----5:R5:W-:Y:S02]  /*06f0*/  STS.128 [R0+0x110], R20 ;  /* 0x0001101400007388 */ /* 0x020be40000000c00 */
[C---:B-----5:R-:W-:Y:S01]  /*0700*/  IADD3 R23, PT, PT, R2.reuse, 0x30, RZ ;  /* 0x0000003002177810 */ /* 0x060fe20007ffe0ff */
[--C-:B------:R-:W-:Y:S01]  /*0710*/  IMAD.WIDE.U32 R20, R3, 0x8, R24.reuse ;  /* 0x0000000803147825 */ /* 0x100fe200078e0018 */
[----:B--2---:R2:W-:Y:S03]  /*0720*/  STS.128 [R0+0x130], R12 ;  /* 0x0001300c00007388 */ /* 0x0045e60000000c00 */
[----:B-1----:R-:W-:Y:S01]  /*0730*/  IMAD.WIDE.U32 R28, R23, 0x8, R24 ;  /* 0x00000008171c7825 */ /* 0x002fe200078e0018 */
[----:B---3--:R1:W-:Y:S04]  /*0740*/  STS.128 [R0+0x120], R16 ;  /* 0x0001201000007388 */ /* 0x0083e80000000c00 */
[----:B------:R-:W3:Y:S04]  /*0750*/  LDG.E.64 R22, desc[UR10][R28.64+0x18] ;  /* 0x0000180a1c167981 */ /* 0x000ee8000c1e1b00 */
[----:B--2---:R-:W2:Y:S04]  /*0760*/  LDG.E.64 R12, desc[UR10][R20.64+0x10] ;  /* 0x0000100a140c7981 */ /* 0x004ea8000c1e1b00 */
[----:B------:R5:W-:Y:S04]  /*0770*/  STS.128 [R0+0x140], R4 ;  /* 0x0001400400007388 */ /* 0x000be80000000c00 */
[----:B------:R-:W2:Y:S04]  /*0780*/  LDG.E.64 R14, desc[UR10][R20.64+0x18] ;  /* 0x0000180a140e7981 */ /* 0x000ea8000c1e1b00 */
[----:B-1----:R-:W3:Y:S04]  /*0790*/  LDG.E.64 R16, desc[UR10][R28.64] ;  /* 0x0000000a1c107981 */ /* 0x002ee8000c1e1b00 */
[----:B------:R-:W3:Y:S04]  /*07a0*/  LDG.E.64 R18, desc[UR10][R28.64+0x8] ;  /* 0x0000080a1c127981 */ /* 0x000ee8000c1e1b00 */
[----:B-----5:R-:W5:Y:S04]  /*07b0*/  LDG.E.64 R4, desc[UR10][R20.64] ;  /* 0x0000000a14047981 */ /* 0x020f68000c1e1b00 */
[----:B------:R-:W5:Y:S04]  /*07c0*/  LDG.E.64 R6, desc[UR10][R20.64+0x8] ;  /* 0x0000080a14067981 */ /* 0x000f68000c1e1b00 */
[----:B------:R1:W5:Y:S01]  /*07d0*/  LDG.E.64 R20, desc[UR10][R28.64+0x10] ;  /* 0x0000100a1c147981 */ /* 0x000362000c1e1b00 */
[----:B0-----:R-:W-:-:S02]  /*07e0*/  IADD3 R27, PT, PT, R2, 0x38, RZ ;  /* 0x00000038021b7810 */ /* 0x001fc40007ffe0ff */
[C---:B------:R-:W-:Y:S02]  /*07f0*/  IADD3 R3, PT, PT, R2.reuse, 0x34, RZ ;  /* 0x0000003402037810 */ /* 0x040fe40007ffe0ff */
[----:B------:R-:W-:Y:S01]  /*0800*/  IADD3 R26, PT, PT, R2, 0x3c, RZ ;  /* 0x0000003c021a7810 */ /* 0x000fe20007ffe0ff */
[----:B----4-:R0:W-:Y:S01]  /*0810*/  STS.128 [R0+0x150], R8 ;  /* 0x0001500800007388 */ /* 0x0101e20000000c00 */
[----:B-1----:R-:W-:-:S04]  /*0820*/  IMAD.WIDE.U32 R28, R27, 0x8, R24 ;  /* 0x000000081b1c7825 */ /* 0x002fc800078e0018 */
[----:B------:R-:W-:-:S04]  /*0830*/  IMAD.WIDE.U32 R26, R26, 0x8, R24 ;  /* 0x000000081a1a7825 */ /* 0x000fc800078e0018 */
[----:B0-----:R-:W-:Y:S02]  /*0840*/  IMAD.WIDE.U32 R10, R3, 0x8, R24 ;  /* 0x00000008030a7825 */ /* 0x001fe400078e0018 */
[----:B------:R-:W4:Y:S04]  /*0850*/  LDG.E.64 R24, desc[UR10][R26.64+0x10] ;  /* 0x0000100a1a187981 */ /* 0x000f28000c1e1b00 */
[----:B------:R-:W4:Y:S04]  /*0860*/  LDG.E.64 R8, desc[UR10][R10.64+0x10] ;  /* 0x0000100a0a087981 */ /* 0x000f28000c1e1b00 */
[----:B--2---:R0:W-:Y:S04]  /*0870*/  STS.128 [R0+0x170], R12 ;  /* 0x0001700c00007388 */ /* 0x0041e80000000c00 */
[----:B---3--:R-:W-:Y:S04]  /*0880*/  STS.128 [R0+0x180], R16 ;  /* 0x0001801000007388 */ /* 0x008fe80000000c00 */
[----:B-----5:R1:W-:Y:S04]  /*0890*/  STS.128 [R0+0x160], R4 ;  /* 0x0001600400007388 */ /* 0x0203e80000000c00 */
[----:B0-----:R-:W2:Y:S04]  /*08a0*/  LDG.E.64 R12, desc[UR10][R28.64] ;  /* 0x0000000a1c0c7981 */ /* 0x001ea8000c1e1b00 */
[----:B------:R-:W2:Y:S04]  /*08b0*/  LDG.E.64 R14, desc[UR10][R28.64+0x8] ;  /* 0x0000080a1c0e7981 */ /* 0x000ea8000c1e1b00 */
[----:B------:R0:W-:Y:S04]  /*08c0*/  STS.128 [R0+0x190], R20 ;  /* 0x0001901400007388 */ /* 0x0001e80000000c00 */
[----:B-1----:R-:W3:Y:S04]  /*08d0*/  LDG.E.64 R4, desc[UR10][R10.64] ;  /* 0x0000000a0a047981 */ /* 0x002ee8000c1e1b00 */
[----:B------:R-:W3:Y:S04]  /*08e0*/  LDG.E.64 R6, desc[UR10][R10.64+0x8] ;  /* 0x0000080a0a067981 */ /* 0x000ee8000c1e1b00 */
[----:B------:R-:W5:Y:S04]  /*08f0*/  LDG.E.64 R16, desc[UR10][R28.64+0x10] ;  /* 0x0000100a1c107981 */ /* 0x000f68000c1e1b00 */
[----:B0-----:R-:W4:Y:S04]  /*0900*/  LDG.E.64 R20, desc[UR10][R26.64] ;  /* 0x0000000a1a147981 */ /* 0x001f28000c1e1b00 */
[----:B------:R-:W4:Y:S04]  /*0910*/  LDG.E.64 R22, desc[UR10][R26.64+0x8] ;  /* 0x0000080a1a167981 */ /* 0x000f28000c1e1b00 */
[----:B------:R-:W5:Y:S04]  /*0920*/  LDG.E.64 R10, desc[UR10][R10.64+0x18] ;  /* 0x0000180a0a0a7981 */ /* 0x000f68000c1e1b00 */
[----:B------:R-:W5:Y:S04]  /*0930*/  LDG.E.64 R18, desc[UR10][R28.64+0x18] ;  /* 0x0000180a1c127981 */ /* 0x000f68000c1e1b00 */
[----:B------:R-:W5:Y:S01]  /*0940*/  LDG.E.64 R26, desc[UR10][R26.64+0x18] ;  /* 0x0000180a1a1a7981 */ /* 0x000f62000c1e1b00 */
[----:B------:R-:W-:-:S04]  /*0950*/  IADD3 R2, PT, PT, R2, 0x40, RZ ;  /* 0x0000004002027810 */ /* 0x000fc80007ffe0ff */
[----:B------:R-:W-:Y:S01]  /*0960*/  ISETP.GE.U32.AND P0, PT, R2, 0xa8c, PT ;  /* 0x00000a8c0200780c */ /* 0x000fe20003f06070 */
[----:B--2---:R1:W-:Y:S04]  /*0970*/  STS.128 [R0+0x1c0], R12 ;  /* 0x0001c00c00007388 */ /* 0x0043e80000000c00 */
[----:B---3--:R1:W-:Y:S04]  /*0980*/  STS.128 [R0+0x1a0], R4 ;  /* 0x0001a00400007388 */ /* 0x0083e80000000c00 */
[----:B----4-:R1:W-:Y:S04]  /*0990*/  STS.128 [R0+0x1e0], R20 ;  /* 0x0001e01400007388 */ /* 0x0103e80000000c00 */
[----:B-----5:R1:W-:Y:S04]  /*09a0*/  STS.128 [R0+0x1b0], R8 ;  /* 0x0001b00800007388 */ /* 0x0203e80000000c00 */
[----:B------:R1:W-:Y:S04]  /*09b0*/  STS.128 [R0+0x1d0], R16 ;  /* 0x0001d01000007388 */ /* 0x0003e80000000c00 */
[----:B------:R1:W-:Y:S01]  /*09c0*/  STS.128 [R0+0x1f0], R24 ;  /* 0x0001f01800007388 */ /* 0x0003e20000000c00 */
[----:B------:R-:W-:Y:S05]  /*09d0*/  @!P0 BRA `(.L_x_0) ;  /* 0xfffffff400f08947 */ /* 0x000fea000383ffff */
[----:B------:R-:W0:Y:S01]  /*09e0*/  S2R R2, SR_TID.X ;  /* 0x0000000000027919 */ /* 0x000e220000002100 */
[----:B------:R-:W0:Y:S01]  /*09f0*/  S2UR UR4, SR_CTAID.X ;  /* 0x00000000000479c3 */ /* 0x000e220000002500 */
[----:B------:R-:W2:Y:S01]  /*0a00*/  LDCU.64 UR6, c[0x0][0x380] ;  /* 0x00007000ff0677ac */ /* 0x000ea20008000a00 */
[----:B-1----:R-:W1:Y:S01]  /*0a10*/  S2R R5, SR_TID.Y ;  /* 0x0000000000057919 */ /* 0x002e620000002200 */
[----:B------:R-:W3:Y:S05]  /*0a20*/  S2R R0, SR_TID.Z ;  /* 0x0000000000007919 */ /* 0x000eea0000002300 */
[----:B------:R-:W0:Y:S08]  /*0a30*/  LDC R3, c[0x0][0x360] ;  /* 0x0000d800ff037b82 */ /* 0x000e300000000800 */
[----:B------:R-:W1:Y:S01]  /*0a40*/  S2UR UR8, SR_CTAID.Y ;  /* 0x00000000000879c3 */ /* 0x000e620000002600 */
[----:B--2---:R-:W-:-:S04]  /*0a50*/  UIADD3 UR6, UP0, UPT, UR6, 0x64a50, URZ ;  /* 0x00064a5006067890 */ /* 0x004fc8000ff1e0ff */
[----:B------:R-:W-:-:S03]  /*0a60*/  UIADD3.X UR7, UPT, UPT, URZ, UR7, URZ, UP0, !UPT ;  /* 0x00000007ff077290 */ /* 0x000fc600087fe4ff */
[----:B------:R-:W1:Y:S01]  /*0a70*/  LDC R4, c[0x0][0x364] ;  /* 0x0000d900ff047b82 */ /* 0x000e620000000800 */
[----:B0-----:R-:W-:Y:S01]  /*0a80*/  IMAD R3, R3, UR4, R2 ;  /* 0x0000000403037c24 */ /* 0x001fe2000f8e0202 */
[----:B------:R-:W-:Y:S01]  /*0a90*/  UMOV UR4, URZ ;  /* 0x000000ff00047c82 */ /* 0x000fe20008000000 */
[----:B-1----:R-:W-:Y:S02]  /*0aa0*/  IMAD R4, R4, UR8, R5 ;  /* 0x0000000804047c24 */ /* 0x002fe4000f8e0205 */
[--C-:B---3--:R-:W-:Y:S02]  /*0ab0*/  IMAD R5, R0, 0xc784, R3.reuse ;  /* 0x0000c78400057824 */ /* 0x108fe400078e0203 */
[C---:B------:R-:W-:Y:S02]  /*0ac0*/  IMAD R2, R4.reuse, 0xe0, R3 ;  /* 0x000000e004027824 */ /* 0x040fe400078e0203 */
[----:B------:R-:W-:-:S07]  /*0ad0*/  IMAD R3, R4, 0xe2, R5 ;  /* 0x000000e204037824 */ /* 0x000fce00078e0205 */
.L_x_2:
[----:B------:R-:W-:Y:S02]  /*0ae0*/  MOV R26, R3 ;  /* 0x00000003001a7202 */ /* 0x000fe40000000f00 */
[----:B0-----:R-:W-:Y:S01]  /*0af0*/  CS2R R24, SRZ ;  /* 0x0000000000187805 */ /* 0x001fe2000001ff00 */
[----:B------:R-:W-:Y:S01]  /*0b00*/  UIADD3 UR8, UPT, UPT, UR5, 0x48, URZ ;  /* 0x0000004805087890 */ /* 0x000fe2000fffe0ff */
[----:B------:R-:W-:-:S11]  /*0b10*/  UMOV UR9, 0x48 ;  /* 0x0000004800097882 */ /* 0x000fd60000000000 */
.L_x_1:
[----:B------:R-:W-:Y:S01]  /*0b20*/  MOV R28, UR6 ;  /* 0x00000006001c7c02 */ /* 0x000fe20008000f00 */
[----:B------:R-:W0:Y:S01]  /*0b30*/  LDS.64 R10, [UR8+-0x48] ;  /* 0xffffb808ff0a7984 */ /* 0x000e220008000a00 */
[----:B------:R-:W-:-:S03]  /*0b40*/  MOV R29, UR7 ;  /* 0x00000007001d7c02 */ /* 0x000fc60008000f00 */
[----:B------:R-:W1:Y:S01]  /*0b50*/  LDS.64 R14, [UR8+-0x40] ;  /* 0xffffc008ff0e7984 */ /* 0x000e620008000a00 */
[----:B------:R-:W-:-:S05]  /*0b60*/  IMAD.WIDE R28, R26, 0x8, R28 ;  /* 0x000000081a1c7825 */ /* 0x000fca00078e021c */
[----:B------:R-:W0:Y:S04]  /*0b70*/  LDG.E.64 R16, desc[UR10][R28.64+-0x64a50] ;  /* 0xf9b5b00a1c107981 */ /* 0x000e28000c1e1b00 */
[----:B------:R-:W1:Y:S04]  /*0b80*/  LDG.E.64 R20, desc[UR10][R28.64+-0x64a48] ;  /* 0xf9b5b80a1c147981 */ /* 0x000e68000c1e1b00 */
[----:B------:R-:W2:Y:S04]  /*0b90*/  LDG.E.64 R22, desc[UR10][R28.64+-0x64a40] ;  /* 0xf9b5c00a1c167981 */ /* 0x000ea8000c1e1b00 */
[----:B------:R-:W3:Y:S04]  /*0ba0*/  LDG.E.64 R18, desc[UR10][R28.64+-0x64340] ;  /* 0xf9bcc00a1c127981 */ /* 0x000ee8000c1e1b00 */
[----:B------:R-:W4:Y:S04]  /*0bb0*/  LDG.E.64 R4, desc[UR10][R28.64+-0x64338] ;  /* 0xf9bcc80a1c047981 */ /* 0x000f28000c1e1b00 */
[----:B------:R-:W5:Y:S04]  /*0bc0*/  LDG.E.64 R12, desc[UR10][R28.64+-0x64330] ;  /* 0xf9bcd00a1c0c7981 */ /* 0x000f68000c1e1b00 */
[----:B------:R-:W5:Y:S04]  /*0bd0*/  LDG.E.64 R8, desc[UR10][R28.64+-0x63c30] ;  /* 0xf9c3d00a1c087981 */ /* 0x000f68000c1e1b00 */
[----:B------:R-:W5:Y:S01]  /*0be0*/  LDG.E.64 R6, desc[UR10][R28.64+-0x63c28] ;  /* 0xf9c3d80a1c067981 */ /* 0x000f62000c1e1b00 */
[----:B0-----:R-:W-:-:S03]  /*0bf0*/  DFMA R16, R16, R10, R24 ;  /* 0x0000000a1010722b */ /* 0x001fc60000000018 */
[----:B------:R-:W5:Y:S04]  /*0c00*/  LDG.E.64 R10, desc[UR10][R28.64+-0x63c20] ;  /* 0xf9c3e00a1c0a7981 */ /* 0x000f68000c1e1b00 */
[----:B------:R-:W-:Y:S01]  /*0c10*/  LDS.64 R24, [UR8+-0x8] ;  /* 0xfffff808ff187984 */ /* 0x000fe20008000a00 */
[----:B-1----:R-:W-:-:S03]  /*0c20*/  DFMA R20, R20, R14, R16 ;  /* 0x0000000e1414722b */ /* 0x002fc60000000010 */
[----:B------:R-:W2:Y:S04]  /*0c30*/  LDS.64 R16, [UR8+-0x38] ;  /* 0xffffc808ff107984 */ /* 0x000ea80008000a00 */
[----:B------:R-:W3:Y:S01]  /*0c40*/  LDS.64 R14, [UR8+-0x30] ;  /* 0xffffd008ff0e7984 */ /* 0x000ee20008000a00 */
[----:B--2---:R-:W-:-:S03]  /*0c50*/  DFMA R22, R22, R16, R20 ;  /* 0x000000101616722b */ /* 0x004fc60000000014 */
[----:B------:R-:W4:Y:S04]  /*0c60*/  LDS.64 R16, [UR8+-0x28] ;  /* 0xffffd808ff107984 */ /* 0x000f280008000a00 */
[----:B------:R-:W2:Y:S01]  /*0c70*/  LDG.E.64 R20, desc[UR10][R28.64+-0xe30] ;  /* 0xfff1d00a1c147981 */ /* 0x000ea2000c1e1b00 */
[----:B---3--:R-:W-:-:S03]  /*0c80*/  DFMA R18, R18, R14, R22 ;  /* 0x0000000e1212722b */ /* 0x008fc60000000016 */
[----:B------:R-:W5:Y:S04]  /*0c90*/  LDS.64 R14, [UR8+-0x20] ;  /* 0xffffe008ff0e7984 */ /* 0x000f680008000a00 */
[----:B------:R-:W3:Y:S01]  /*0ca0*/  LDG.E.64 R22, desc[UR10][R28.64+-0x720] ;  /* 0xfff8e00a1c167981 */ /* 0x000ee2000c1e1b00 */
[----:B----4-:R-:W-:-:S03]  /*0cb0*/  DFMA R16, R4, R16, R18 ;  /* 0x000000100410722b */ /* 0x010fc60000000012 */
[----:B------:R-:W4:Y:S04]  /*0cc0*/  LDG.E.64 R18, desc[UR10][R28.64+-0xe28] ;  /* 0xfff1d80a1c127981 */ /* 0x000f28000c1e1b00 */
[----:B------:R-:W0:Y:S01]  /*0cd0*/  LDS.64 R4, [UR8+-0x18] ;  /* 0xffffe808ff047984 */ /* 0x000e220008000a00 */
[----:B-----5:R-:W-:-:S03]  /*0ce0*/  DFMA R14, R12, R14, R16 ;  /* 0x0000000e0c0e722b */ /* 0x020fc60000000010 */
[----:B------:R-:W1:Y:S04]  /*0cf0*/  LDS.64 R12, [UR8+-0x10] ;  /* 0xfffff008ff0c7984 */ /* 0x000e680008000a00 */
[----:B------:R-:W5:Y:S01]  /*0d00*/  LDG.E.64 R16, desc[UR10][R28.64+-0xe20] ;  /* 0xfff1e00a1c107981 */ /* 0x000f62000c1e1b00 */
[----:B0-----:R-:W-:-:S03]  /*0d10*/  DFMA R8, R8, R4, R14 ;  /* 0x000000040808722b */ /* 0x001fc6000000000e */
[----:B------:R-:W3:Y:S04]  /*0d20*/  LDG.E.64 R4, desc[UR10][R28.64+-0x718] ;  /* 0xfff8e80a1c047981 */ /* 0x000ee8000c1e1b00 */
[----:B------:R-:W2:Y:S01]  /*0d30*/  LDS.64 R14, [UR8] ;  /* 0x00000008ff0e7984 */ /* 0x000ea20008000a00 */
[----:B-1----:R-:W-:-:S03]  /*0d40*/  DFMA R12, R6, R12, R8 ;  /* 0x0000000c060c722b */ /* 0x002fc60000000008 */
[----:B------:R-:W3:Y:S04]  /*0d50*/  LDG.E.64 R6, desc[UR10][R28.64+-0x710] ;  /* 0xfff8f00a1c067981 */ /* 0x000ee8000c1e1b00 */
[----:B------:R-:W3:Y:S01]  /*0d60*/  LDG.E.64 R8, desc[UR10][R28.64+-0x10] ;  /* 0xfffff00a1c087981 */ /* 0x000ee2000c1e1b00 */
[----:B------:R-:W-:-:S03]  /*0d70*/  DFMA R24, R10, R24, R12 ;  /* 0x000000180a18722b */ /* 0x000fc6000000000c */
[----:B------:R-:W3:Y:S04]  /*0d80*/  LDG.E.64 R10, desc[UR10][R28.64+-0x8] ;  /* 0xfffff80a1c0a7981 */ /* 0x000ee8000c1e1b00 */
[----:B------:R-:W3:Y:S01]  /*0d90*/  LDG.E.64 R12, desc[UR10][R28.64] ;  /* 0x0000000a1c0c7981 */ /* 0x000ee2000c1e1b00 */
[----:B--2---:R-:W-:-:S03]  /*0da0*/  DFMA R20, R20, R14, R24 ;  /* 0x0000000e1414722b */ /* 0x004fc60000000018 */
[----:B------:R-:W4:Y:S04]  /*0db0*/  LDS.64 R14, [UR8+0x8] ;  /* 0x00000808ff0e7984 */ /* 0x000f280008000a00 */
[----:B------:R-:W5:Y:S01]  /*0dc0*/  LDS.64 R24, [UR8+0x10] ;  /* 0x00001008ff187984 */ /* 0x000f620008000a00 */
[----:B----4-:R-:W-:-:S03]  /*0dd0*/  DFMA R18, R18, R14, R20 ;  /* 0x0000000e1212722b */ /* 0x010fc60000000014 */
[----:B------:R-:W3:Y:S04]  /*0de0*/  LDS.64 R20, [UR8+0x18] ;  /* 0x00001808ff147984 */ /* 0x000ee80008000a00 */
[----:B------:R-:W0:Y:S01]  /*0df0*/  LDS.64 R14, [UR8+0x20] ;  /* 0x00002008ff0e7984 */ /* 0x000e220008000a00 */
[----:B-----5:R-:W-:-:S03]  /*0e00*/  DFMA R24, R16, R24, R18 ;  /* 0x000000181018722b */ /* 0x020fc60000000012 */
[----:B------:R-:W1:Y:S04]  /*0e10*/  LDS.64 R16, [UR8+0x28] ;  /* 0x00002808ff107984 */ /* 0x000e680008000a00 */
[----:B------:R-:W2:Y:S01]  /*0e20*/  LDS.64 R18, [UR8+0x30] ;  /* 0x00003008ff127984 */ /* 0x000ea20008000a00 */
[----:B---3--:R-:W-:-:S03]  /*0e30*/  DFMA R20, R22, R20, R24 ;  /* 0x000000141614722b */ /* 0x008fc60000000018 */
[----:B------:R-:W3:Y:S04]  /*0e40*/  LDS.64 R22, [UR8+0x38] ;  /* 0x00003808ff167984 */ /* 0x000ee80008000a00 */
[----:B------:R-:W4:Y:S01]  /*0e50*/  LDS.64 R24, [UR8+0x40] ;  /* 0x00004008ff187984 */ /* 0x000f220008000a00 */
[----:B0-----:R-:W-:-:S08]  /*0e60*/  DFMA R4, R4, R14, R20 ;  /* 0x0000000e0404722b */ /* 0x001fd00000000014 */
[----:B-1----:R-:W-:Y:S01]  /*0e70*/  DFMA R4, R6, R16, R4 ;  /* 0x000000100604722b */ /* 0x002fe20000000004 */
[----:B------:R-:W-:-:S07]  /*0e80*/  UIADD3 UR9, UPT, UPT, UR9, 0x90, URZ ;  /* 0x0000009009097890 */ /* 0x000fce000fffe0ff */
[----:B--2---:R-:W-:Y:S01]  /*0e90*/  DFMA R4, R8, R18, R4 ;  /* 0x000000120804722b */ /* 0x004fe20000000004 */
[----:B------:R-:W-:Y:S01]  /*0ea0*/  UISETP.NE.AND UP0, UPT, UR9, 0x54a8, UPT ;  /* 0x000054a80900788c */ /* 0x000fe2000bf05270 */
[----:B------:R-:W-:Y:S01]  /*0eb0*/  IADD3 R26, PT, PT, R26, 0x18f08, RZ ;  /* 0x00018f081a1a7810 */ /* 0x000fe20007ffe0ff */
[----:B------:R-:W-:-:S05]  /*0ec0*/  UIADD3 UR8, UPT, UPT, UR8, 0x90, URZ ;  /* 0x0000009008087890 */ /* 0x000fca000fffe0ff */
[----:B---3--:R-:W-:-:S08]  /*0ed0*/  DFMA R4, R10, R22, R4 ;  /* 0x000000160a04722b */ /* 0x008fd00000000004 */
[----:B----4-:R-:W-:Y:S01]  /*0ee0*/  DFMA R24, R12, R24, R4 ;  /* 0x000000180c18722b */ /* 0x010fe20000000004 */
[----:B------:R-:W-:Y:S10]  /*0ef0*/  BRA.U UP0, `(.L_x_1) ;  /* 0xfffffffd00087547 */ /* 0x000ff4000b83ffff */
[----:B------:R-:W0:Y:S01]  /*0f00*/  LDC.64 R4, c[0x0][0x390] ;  /* 0x0000e400ff047b82 */ /* 0x000e220000000a00 */
[----:B------:R-:W-:Y:S01]  /*0f10*/  IADD3 R7, PT, PT, R0, UR4, RZ ;  /* 0x0000000400077c10 */ /* 0x000fe2000fffe0ff */
[----:B------:R-:W-:-:S04]  /*0f20*/  UIADD3 UR4, UPT, UPT, UR4, 0x1, URZ ;  /* 0x0000000104047890 */ /* 0x000fc8000fffe0ff */
[----:B------:R-:W-:Y:S01]  /*0f30*/  IMAD R7, R7, 0xc400, R2 ;  /* 0x0000c40007077824 */ /* 0x000fe200078e0202 */
[----:B------:R-:W-:-:S03]  /*0f40*/  UISETP.NE.AND UP0, UPT, UR4, 0x384, UPT ;  /* 0x000003840400788c */ /* 0x000fc6000bf05270 */
[----:B0-----:R-:W-:-:S05]  /*0f50*/  IMAD.WIDE R4, R7, 0x8, R4 ;  /* 0x0000000807047825 */ /* 0x001fca00078e0204 */
[----:B------:R0:W-:Y:S01]  /*0f60*/  STG.E.64 desc[UR10][R4.64], R24 ;  /* 0x0000001804007986 */ /* 0x0001e2000c101b0a */
[----:B------:R-:W-:Y:S05]  /*0f70*/  BRA.U UP0, `(.L_x_2) ;  /* 0xfffffff900d87547 */ /* 0x000fea000b83ffff */
[----:B------:R-:W-:Y:S05]  /*0f80*/  EXIT ;  /* 0x000000000000794d */ /* 0x000fea0003800000 */
.L_x_3:
[----:B------:R-:W-:-:S00]  /*0f90*/  BRA `(.L_x_3) ;  /* 0xfffffffc00fc7947 */ /* 0x000fc0000383ffff */
[----:B------:R-:W-:-:S00]  /*0fa0*/  NOP ;  /* 0x0000000000007918 */ /* 0x000fc00000000000 */
        /* <DEDUP_REMOVED lines=13> */
.L_x_12:


//--------------------- .text._Z10Conv1x1_3dPKdS0_Pd --------------------------
	.section	.text._Z10Conv1x1_3dPKdS0_Pd,"ax",@progbits
	.align	128
        .global         _Z10Conv1x1_3dPKdS0_Pd
        .type           _Z10Conv1x1_3dPKdS0_Pd,@function
        .size           _Z10Conv1x1_3dPKdS0_Pd,(.L_x_13 - _Z10Conv1x1_3dPKdS0_Pd)
        .other          _Z10Conv1x1_3dPKdS0_Pd,@"STO_CUDA_ENTRY STV_DEFAULT"
_Z10Conv1x1_3dPKdS0_Pd:
.text._Z10Conv1x1_3dPKdS0_Pd:
[----:B------:R-:W-:Y:S01]  /*0000*/  LDC R1, c[0x0][0x37c] ;  /* 0x0000df00ff017b82 */ /* 0x000fe20000000800 */
[----:B------:R-:W0:Y:S07]  /*0010*/  S2R R3, SR_TID.X ;  /* 0x0000000000037919 */ /* 0x000e2e0000002100 */
[----:B------:R-:W0:Y:S01]  /*0020*/  LDC R2, c[0x0][0x360] ;  /* 0x0000d800ff027b82 */ /* 0x000e220000000800 */
[----:B------:R-:W1:Y:S01]  /*0030*/  LDCU.64 UR4, c[0x0][0x380] ;  /* 0x00007000ff0477ac */ /* 0x000e620008000a00 */
[----:B------:R-:W2:Y:S01]  /*0040*/  S2R R4, SR_TID.Y ;  /* 0x0000000000047919 */ /* 0x000ea20000002200 */
[----:B------:R-:W3:Y:S05]  /*0050*/  S2R R0, SR_TID.Z ;  /* 0x0000000000007919 */ /* 0x000eea0000002300 */
[----:B------:R-:W0:Y:S08]  /*0060*/  S2UR UR6, SR_CTAID.X ;  /* 0x00000000000679c3 */ /* 0x000e300000002500 */
[----:B------:R-:W2:Y:S01]  /*0070*/  S2UR UR7, SR_CTAID.Y ;  /* 0x00000000000779c3 */ /* 0x000ea20000002600 */
[----:B-1----:R-:W-:-:S04]  /*0080*/  UIADD3 UR4, UP0, UPT, UR4, 0xc7840, URZ ;  /* 0x000c784004047890 */ /* 0x002fc8000ff1e0ff */
[----:B------:R-:W-:-:S03]  /*0090*/  UIADD3.X UR5, UPT, UPT, URZ, UR5, URZ, UP0, !UPT ;  /* 0x00000005ff057290 */ /* 0x000fc600087fe4ff */
[----:B------:R-:W2:Y:S01]  /*00a0*/  LDC R5, c[0x0][0x364] ;  /* 0x0000d900ff057b82 */ /* 0x000ea20000000800 */
[----:B------:R-:W-:Y:S01]  /*00b0*/  MOV R6, UR4 ;  /* 0x0000000400067c02 */ /* 0x000fe20008000f00 */
[----:B------:R-:W-:Y:S01]  /*00c0*/  UMOV UR4, URZ ;  /* 0x000000ff00047c82 */ /* 0x000fe20008000000 */
[----:B------:R-:W-:Y:S01]  /*00d0*/  MOV R7, UR5 ;  /* 0x0000000500077c02 */ /* 0x000fe20008000f00 */
[----:B0-----:R-:W-:Y:S02]  /*00e0*/  IMAD R2, R2, UR6, R3 ;  /* 0x0000000602027c24 */ /* 0x001fe4000f8e0203 */
[----:B--2---:R-:W-:Y:S01]  /*00f0*/  IMAD R5, R5, UR7, R4 ;  /* 0x0000000705057c24 */ /* 0x004fe2000f8e0204 */
[----:B------:R-:W0:Y:S03]  /*0100*/  LDCU.64 UR6, c[0x0][0x358] ;  /* 0x00006b00ff0677ac */ /* 0x000e260008000a00 */
[----:B------:R-:W-:-:S02]  /*0110*/  IMAD R3, R5, 0xe2, R2 ;  /* 0x000000e205037824 */ /* 0x000fc400078e0202 */
[----:B------:R-:W-:-:S03]  /*0120*/  IMAD R2, R5, 0xe0, R2 ;  /* 0x000000e005027824 */ /* 0x000fc600078e0202 */
[----:B------:R-:W-:-:S05]  /*0130*/  IADD3 R3, PT, PT, R3, 0xe3, RZ ;  /* 0x000000e303037810 */ /* 0x000fca0007ffe0ff */
[----:B---3--:R-:W-:-:S07]  /*0140*/  IMAD R4, R0, 0xc784, R3 ;  /* 0x0000c78400047824 */ /* 0x008fce00078e0203 */
.L_x_8:
[----:B------:R-:W-:Y:S01]  /*0150*/  ULOP3.LUT UR5, UR4, 0x1, URZ, 0xc0, !UPT ;  /* 0x0000000104057892 */ /* 0x000fe2000f8ec0ff */
[----:B-1----:R-:W-:-:S03]  /*0160*/  CS2R R8, SRZ ;  /* 0x0000000000087805 */ /* 0x002fc6000001ff00 */
[----:B------:R-:W-:-:S09]  /*0170*/  UISETP.NE.U32.AND UP0, UPT, UR5, 0x1, UPT ;  /* 0x000000010500788c */ /* 0x000fd2000bf05070 */
[----:B------:R-:W-:Y:S05]  /*0180*/  BRA.U UP0, `(.L_x_4) ;  /* 0x0000001100007547 */ /* 0x000fea000b800000 */
[----:B------:R-:W-:Y:S01]  /*0190*/  MOV R5, R4 ;  /* 0x0000000400057202 */ /* 0x000fe20000000f00 */
[----:B------:R-:W-:-:S06]  /*01a0*/  UMOV UR5, URZ ;  /* 0x000000ff00057c82 */ /* 0x000fcc0008000000 */
.L_x_5:
[----:B------:R-:W-:-:S05]  /*01b0*/  IMAD.WIDE R24, R5, 0x8, R6 ;  /* 0x0000000805187825 */ /* 0x000fca00078e0206 */
[----:B0-----:R-:W2:Y:S04]  /*01c0*/  LDG.E.64 R16, desc[UR6][R24.64+-0xc7840] ;  /* 0xf387c00618107981 */ /* 0x001ea8000c1e1b00 */
[----:B------:R-:W3:Y:S04]  /*01d0*/  LDG.E.64 R10, desc[UR6][R24.64+-0x63c20] ;  /* 0xf9c3e006180a7981 */ /* 0x000ee8000c1e1b00 */
[----:B------:R-:W4:Y:S04]  /*01e0*/  LDG.E.64 R12, desc[UR6][R24.64] ;  /* 0x00000006180c7981 */ /* 0x000f28000c1e1b00 */
[----:B------:R-:W5:Y:S01]  /*01f0*/  LDG.E.64 R22, desc[UR6][R24.64+0x63c20] ;  /* 0x063c200618167981 */ /* 0x000f62000c1e1b00 */
[----:B------:R-:W-:-:S05]  /*0200*/  IADD3 R29, PT, PT, R5, 0x31e10, RZ ;  /* 0x00031e10051d7810 */ /* 0x000fca0007ffe0ff */
[----:B------:R-:W-:-:S05]  /*0210*/  IMAD.WIDE R28, R29, 0x8, R6 ;  /* 0x000000081d1c7825 */ /* 0x000fca00078e0206 */
[----:B------:R-:W5:Y:S04]  /*0220*/  LDG.E.64 R20, desc[UR6][R28.64+-0xc7840] ;  /* 0xf387c0061c147981 */ /* 0x000f68000c1e1b00 */
[----:B------:R-:W5:Y:S04]  /*0230*/  LDG.E.64 R18, desc[UR6][R28.64+-0x63c20] ;  /* 0xf9c3e0061c127981 */ /* 0x000f68000c1e1b00 */
[----:B------:R-:W5:Y:S01]  /*0240*/  LDG.E.64 R14, desc[UR6][R28.64] ;  /* 0x000000061c0e7981 */ /* 0x000f62000c1e1b00 */
[----:B------:R-:W-:-:S05]  /*0250*/  IADD3 R27, PT, PT, R5, 0x63c20, RZ ;  /* 0x00063c20051b7810 */ /* 0x000fca0007ffe0ff */
[----:B------:R-:W-:-:S05]  /*0260*/  IMAD.WIDE R26, R27, 0x8, R6 ;  /* 0x000000081b1a7825 */ /* 0x000fca00078e0206 */
[----:B------:R-:W5:Y:S01]  /*0270*/  LDG.E.64 R24, desc[UR6][R26.64+0x63c20] ;  /* 0x063c20061a187981 */ /* 0x000f62000c1e1b00 */
[----:B--2---:R-:W-:-:S03]  /*0280*/  DADD R16, -R16, R8 ;  /* 0x0000000010107229 */ /* 0x004fc60000000108 */
[----:B------:R0:W2:Y:S05]  /*0290*/  LDG.E.64 R8, desc[UR6][R28.64+0x63c20] ;  /* 0x063c20061c087981 */ /* 0x0000aa000c1e1b00 */
[----:B---3--:R-:W-:Y:S02]  /*02a0*/  DADD R10, R16, -R10 ;  /* 0x00000000100a7229 */ /* 0x008fe4000000080a */
[----:B------:R-:W3:Y:S06]  /*02b0*/  LDG.E.64 R16, desc[UR6][R26.64+-0xc7840] ;  /* 0xf387c0061a107981 */ /* 0x000eec000c1e1b00 */
[----:B----4-:R-:W-:-:S02]  /*02c0*/  DADD R12, R10, -R12 ;  /* 0x000000000a0c7229 */ /* 0x010fc4000000080c */
[----:B------:R-:W4:Y:S06]  /*02d0*/  LDG.E.64 R10, desc[UR6][R26.64+-0x63c20] ;  /* 0xf9c3e0061a0a7981 */ /* 0x000f2c000c1e1b00 */
[----:B-----5:R-:W-:Y:S02]  /*02e0*/  DADD R22, R12, -R22 ;  /* 0x000000000c167229 */ /* 0x020fe40000000816 */
[----:B------:R1:W5:Y:S06]  /*02f0*/  LDG.E.64 R12, desc[UR6][R26.64] ;  /* 0x000000061a0c7981 */ /* 0x00036c000c1e1b00 */
[----:B------:R-:W-:Y:S01]  /*0300*/  DADD R20, R22, -R20 ;  /* 0x0000000016147229 */ /* 0x000fe20000000814 */
[----:B------:R-:W-:-:S05]  /*0310*/  IADD3 R23, PT, PT, R5, 0x95a30, RZ ;  /* 0x00095a3005177810 */ /* 0x000fca0007ffe0ff */
[----:B0-----:R-:W-:Y:S02]  /*0320*/  IMAD.WIDE R28, R23, 0x8, R6 ;  /* 0x00000008171c7825 */ /* 0x001fe400078e0206 */
[----:B------:R-:W-:-:S03]  /*0330*/  DADD R18, R20, -R18 ;  /* 0x0000000014127229 */ /* 0x000fc60000000812 */
[----:B------:R-:W5:Y:S05]  /*0340*/  LDG.E.64 R20, desc[UR6][R28.64+-0xc7840] ;  /* 0xf387c0061c147981 */ /* 0x000f6a000c1e1b00 */
[----:B------:R-:W-:Y:S02]  /*0350*/  DADD R14, R18, -R14 ;  /* 0x00000000120e7229 */ /* 0x000fe4000000080e */
[----:B------:R-:W5:Y:S01]  /*0360*/  LDG.E.64 R18, desc[UR6][R28.64+-0x63c20] ;  /* 0xf9c3e0061c127981 */ /* 0x000f62000c1e1b00 */
[----:B-1----:R-:W-:-:S05]  /*0370*/  IADD3 R27, PT, PT, R5, 0xc7840, RZ ;  /* 0x000c7840051b7810 */ /* 0x002fca0007ffe0ff */
[----:B------:R-:W-:-:S05]  /*0380*/  IMAD.WIDE R26, R27, 0x8, R6 ;  /* 0x000000081b1a7825 */ /* 0x000fca00078e0206 */
[----:B------:R-:W5:Y:S01]  /*0390*/  LDG.E.64 R22, desc[UR6][R26.64+0x63c20] ;  /* 0x063c20061a167981 */ /* 0x000f62000c1e1b00 */
[----:B--2---:R-:W-:-:S03]  /*03a0*/  DADD R8, R14, -R8 ;  /* 0x000000000e087229 */ /* 0x004fc60000000808 */
[----:B------:R-:W2:Y:S05]  /*03b0*/  LDG.E.64 R14, desc[UR6][R28.64] ;  /* 0x000000061c0e7981 */ /* 0x000eaa000c1e1b00 */
[----:B---3--:R-:W-:Y:S02]  /*03c0*/  DADD R16, R8, -R16 ;  /* 0x0000000008107229 */ /* 0x008fe40000000810 */
[----:B------:R0:W3:Y:S06]  /*03d0*/  LDG.E.64 R8, desc[UR6][R28.64+0x63c20] ;  /* 0x063c20061c087981 */ /* 0x0000ec000c1e1b00 */
[----:B----4-:R-:W-:-:S02]  /*03e0*/  DADD R10, R16, -R10 ;  /* 0x00000000100a7229 */ /* 0x010fc4000000080a */
[----:B------:R-:W4:Y:S06]  /*03f0*/  LDG.E.64 R16, desc[UR6][R26.64+-0xc7840] ;  /* 0xf387c0061a107981 */ /* 0x000f2c000c1e1b00 */
[----:B-----5:R-:W-:Y:S02]  /*0400*/  DADD R12, R10, -R12 ;  /* 0x000000000a0c7229 */ /* 0x020fe4000000080c */
[----:B------:R-:W5:Y:S06]  /*0410*/  LDG.E.64 R10, desc[UR6][R26.64+-0x63c20] ;  /* 0xf9c3e0061a0a7981 */ /* 0x000f6c000c1e1b00 */
[----:B------:R-:W-:-:S02]  /*0420*/  DADD R24, R12, -R24 ;  /* 0x000000000c187229 */ /* 0x000fc40000000818 */
[----:B------:R1:W5:Y:S06]  /*0430*/  LDG.E.64 R12, desc[UR6][R26.64] ;  /* 0x000000061a0c7981 */ /* 0x00036c000c1e1b00 */
[----:B------:R-:W-:Y:S01]  /*0440*/  DADD R20, R24, -R20 ;  /* 0x0000000018147229 */ /* 0x000fe20000000814 */
[----:B------:R-:W-:-:S05]  /*0450*/  IADD3 R25, PT, PT, R5, 0xf9650, RZ ;  /* 0x000f965005197810 */ /* 0x000fca0007ffe0ff */
[----:B0-----:R-:W-:Y:S02]  /*0460*/  IMAD.WIDE R28, R25, 0x8, R6 ;  /* 0x00000008191c7825 */ /* 0x001fe400078e0206 */
[----:B------:R-:W-:-:S03]  /*0470*/  DADD R18, R20, -R18 ;  /* 0x0000000014127229 */ /* 0x000fc60000000812 */
[----:B------:R-:W5:Y:S01]  /*0480*/  LDG.E.64 R20, desc[UR6][R28.64+-0xc7840] ;  /* 0xf387c0061c147981 */ /* 0x000f62000c1e1b00 */
[----:B-1----:R-:W-:-:S05]  /*0490*/  IADD3 R27, PT, PT, R5, 0x12b460, RZ ;  /* 0x0012b460051b7810 */ /* 0x002fca0007ffe0ff */
[----:B------:R-:W-:-:S05]  /*04a0*/  IMAD.WIDE R26, R27, 0x8, R6 ;  /* 0x000000081b1a7825 */ /* 0x000fca00078e0206 */
[----:B------:R-:W5:Y:S01]  /*04b0*/  LDG.E.64 R24, desc[UR6][R26.64+0x63c20] ;  /* 0x063c20061a187981 */ /* 0x000f62000c1e1b00 */
[----:B--2---:R-:W-:-:S03]  /*04c0*/  DADD R14, R18, -R14 ;  /* 0x00000000120e7229 */ /* 0x004fc6000000080e */
[----:B------:R-:W2:Y:S05]  /*04d0*/  LDG.E.64 R18, desc[UR6][R28.64+-0x63c20] ;  /* 0xf9c3e0061c127981 */ /* 0x000eaa000c1e1b00 */
[----:B---3--:R-:W-:Y:S02]  /*04e0*/  DADD R8, R14, -R8 ;  /* 0x000000000e087229 */ /* 0x008fe40000000808 */
[----:B------:R-:W3:Y:S06]  /*04f0*/  LDG.E.64 R14, desc[UR6][R28.64] ;  /* 0x000000061c0e7981 */ /* 0x000eec000c1e1b00 */
[----:B----4-:R-:W-:-:S02]  /*0500*/  DADD R16, R8, -R16 ;  /* 0x0000000008107229 */ /* 0x010fc40000000810 */
[----:B------:R0:W4:Y:S06]  /*0510*/  LDG.E.64 R8, desc[UR6][R28.64+0x63c20] ;  /* 0x063c20061c087981 */ /* 0x00012c000c1e1b00 */
[----:B-----5:R-:W-:Y:S02]  /*0520*/  DADD R10, R16, -R10 ;  /* 0x00000000100a7229 */ /* 0x020fe4000000080a */
[----:B------:R-:W5:Y:S06]  /*0530*/  LDG.E.64 R16, desc[UR6][R26.64+-0xc7840] ;  /* 0xf387c0061a107981 */ /* 0x000f6c000c1e1b00 */
[----:B------:R-:W-:-:S02]  /*0540*/  DADD R12, R10, -R12 ;  /* 0x000000000a0c7229 */ /* 0x000fc4000000080c */
[----:B------:R-:W5:Y:S06]  /*0550*/  LDG.E.64 R10, desc[UR6][R26.64+-0x63c20] ;  /* 0xf9c3e0061a0a7981 */ /* 0x000f6c000c1e1b00 */
[----:B------:R-:W-:Y:S02]  /*0560*/  DADD R22, R12, -R22 ;  /* 0x000000000c167229 */ /* 0x000fe40000000816 */
[----:B------:R1:W5:Y:S06]  /*0570*/  LDG.E.64 R12, desc[UR6][R26.64] ;  /* 0x000000061a0c7981 */ /* 0x00036c000c1e1b00 */
[----:B------:R-:W-:Y:S01]  /*0580*/  DADD R20, R22, -R20 ;  /* 0x0000000016147229 */ /* 0x000fe20000000814 */
[----:B------:R-:W-:-:S05]  /*0590*/  IADD3 R23, PT, PT, R5, 0x15d270, RZ ;  /* 0x0015d27005177810 */ /* 0x000fca0007ffe0ff */
[----:B0-----:R-:W-:Y:S01]  /*05a0*/  IMAD.WIDE R28, R23, 0x8, R6 ;  /* 0x00000008171c7825 */ /* 0x001fe200078e0206 */
        /* <DEDUP_REMOVED lines=8> */
[----:B------:R-:W4:Y:S06]  /*0630*/  LDG.E.64 R14, desc[UR6][R28.64] ;  /* 0x000000061c0e7981 */ /* 0x000f2c000c1e1b00 */
[----:B-----5:R-:W-:Y:S02]  /*0640*/  DADD R16, R8, -R16 ;  /* 0x0000000008107229 */ /* 0x020fe40000000810 */
[----:B------:R-:W5:Y:S06]  /*0650*/  LDG.E.64 R8, desc[UR6][R28.64+0x63c20] ;  /* 0x063c20061c087981 */ /* 0x000f6c000c1e1b00 */
[----:B------:R-:W-:-:S02]  /*0660*/  DADD R10, R16, -R10 ;  /* 0x00000000100a7229 */ /* 0x000fc4000000080a */
[----:B------:R-:W5:Y:S06]  /*0670*/  LDG.E.64 R16, desc[UR6][R26.64+-0xc7840] ;  /* 0xf387c0061a107981 */ /* 0x000f6c000c1e1b00 */
[----:B------:R-:W-:Y:S02]  /*0680*/  DADD R12, R10, -R12 ;  /* 0x000000000a0c7229 */ /* 0x000fe4000000080c */
[----:B------:R-:W5:Y:S06]  /*0690*/  LDG.E.64 R10, desc[UR6][R26.64+-0x63c20] ;  /* 0xf9c3e0061a0a7981 */ /* 0x000f6c000c1e1b00 */
[----:B------:R-:W-:-:S02]  /*06a0*/  DADD R24, R12, -R24 ;  /* 0x000000000c187229 */ /* 0x000fc40000000818 */
[----:B------:R0:W5:Y:S02]  /*06b0*/  LDG.E.64 R12, desc[UR6][R26.64] ;  /* 0x000000061a0c7981 */ /* 0x000164000c1e1b00 */
[----:B0-----:R-:W-:-:S05]  /*06c0*/  IADD3 R27, PT, PT, R5, 0x1f2ca0, RZ ;  /* 0x001f2ca0051b7810 */ /* 0x001fca0007ffe0ff */
[----:B------:R-:W-:Y:S01]  /*06d0*/  IMAD.WIDE R26, R27, 0x8, R6 ;  /* 0x000000081b1a7825 */ /* 0x000fe200078e0206 */
[----:B--2---:R-:W-:Y:S01]  /*06e0*/  DADD R20, R24, -R20 ;  /* 0x0000000018147229 */ /* 0x004fe20000000814 */
[----:B------:R-:W-:-:S05]  /*06f0*/  IADD3 R25, PT, PT, R5, 0x1c0e90, RZ ;  /* 0x001c0e9005197810 */ /* 0x000fca0007ffe0ff */
[----:B------:R-:W-:Y:S02]  /*0700*/  IMAD.WIDE R28, R25, 0x8, R6 ;  /* 0x00000008191c7825 */ /* 0x000fe400078e0206 */
[----:B---3--:R-:W-:Y:S01]  /*0710*/  DADD R18, R20, -R18 ;  /* 0x0000000014127229 */ /* 0x008fe20000000812 */
[----:B------:R-:W2:Y:S04]  /*0720*/  LDG.E.64 R24, desc[UR6][R26.64+0x63c20] ;  /* 0x063c20061a187981 */ /* 0x000ea8000c1e1b00 */
[----:B------:R-:W3:Y:S03]  /*0730*/  LDG.E.64 R20, desc[UR6][R28.64+-0xc7840] ;  /* 0xf387c0061c147981 */ /* 0x000ee6000c1e1b00 */
[----:B----4-:R-:W-:-:S02]  /*0740*/  DADD R14, R18, -R14 ;  /* 0x00000000120e7229 */ /* 0x010fc4000000080e */
[----:B------:R-:W4:Y:S06]  /*0750*/  LDG.E.64 R18, desc[UR6][R28.64+-0x63c20] ;  /* 0xf9c3e0061c127981 */ /* 0x000f2c000c1e1b00 */
[----:B-----5:R-:W-:Y:S02]  /*0760*/  DADD R8, R14, -R8 ;  /* 0x000000000e087229 */ /* 0x020fe40000000808 */
[----:B------:R-:W5:Y:S06]  /*0770*/  LDG.E.64 R14, desc[UR6][R28.64] ;  /* 0x000000061c0e7981 */ /* 0x000f6c000c1e1b00 */
[----:B------:R-:W-:-:S02]  /*0780*/  DADD R16, R8, -R16 ;  /* 0x0000000008107229 */ /* 0x000fc40000000810 */
[----:B------:R-:W2:Y:S06]  /*0790*/  LDG.E.64 R8, desc[UR6][R28.64+0x63c20] ;  /* 0x063c20061c087981 */ /* 0x000eac000c1e1b00 */
[----:B------:R-:W-:Y:S02]  /*07a0*/  DADD R10, R16, -R10 ;  /* 0x00000000100a7229 */ /* 0x000fe4000000080a */
[----:B------:R-:W2:Y:S06]  /*07b0*/  LDG.E.64 R16, desc[UR6][R26.64+-0xc7840] ;  /* 0xf387c0061a107981 */ /* 0x000eac000c1e1b00 */
[----:B------:R-:W-:-:S02]  /*07c0*/  DADD R12, R10, -R12 ;  /* 0x000000000a0c7229 */ /* 0x000fc4000000080c */
[----:B------:R-:W2:Y:S06]  /*07d0*/  LDG.E.64 R10, desc[UR6][R26.64+-0x63c20] ;  /* 0xf9c3e0061a0a7981 */ /* 0x000eac000c1e1b00 */
[----:B------:R-:W-:Y:S02]  /*07e0*/  DADD R22, R12, -R22 ;  /* 0x000000000c167229 */ /* 0x000fe40000000816 */
[----:B------:R0:W2:Y:S02]  /*07f0*/  LDG.E.64 R12, desc[UR6][R26.64] ;  /* 0x000000061a0c7981 */ /* 0x0000a4000c1e1b00 */
[----:B0-----:R-:W-:-:S05]  /*0800*/  IADD3 R27, PT, PT, R5, 0x2568c0, RZ ;  /* 0x002568c0051b7810 */ /* 0x001fca0007ffe0ff */
[----:B------:R-:W-:Y:S01]  /*0810*/  IMAD.WIDE R26, R27, 0x8, R6 ;  /* 0x000000081b1a7825 */ /* 0x000fe200078e0206 */
[----:B---3--:R-:W-:Y:S01]  /*0820*/  DADD R20, R22, -R20 ;  /* 0x0000000016147229 */ /* 0x008fe20000000814 */
[----:B------:R-:W-:-:S05]  /*0830*/  IADD3 R23, PT, PT, R5, 0x224ab0, RZ ;  /* 0x00224ab005177810 */ /* 0x000fca0007ffe0ff */
[----:B------:R-:W-:Y:S02]  /*0840*/  IMAD.WIDE R28, R23, 0x8, R6 ;  /* 0x00000008171c7825 */ /* 0x000fe400078e0206 */
[----:B----4-:R-:W-:Y:S01]  /*0850*/  DADD R18, R20, -R18 ;  /* 0x0000000014127229 */ /* 0x010fe20000000812 */
[----:B------:R-:W3:Y:S04]  /*0860*/  LDG.E.64 R22, desc[UR6][R26.64+0x63c20] ;  /* 0x063c20061a167981 */ /* 0x000ee8000c1e1b00 */
[----:B------:R-:W4:Y:S03]  /*0870*/  LDG.E.64 R20, desc[UR6][R28.64+-0xc7840] ;  /* 0xf387c0061c147981 */ /* 0x000f26000c1e1b00 */
[----:B-----5:R-:W-:-:S02]  /*0880*/  DADD R14, R18, -R14 ;  /* 0x00000000120e7229 */ /* 0x020fc4000000080e */
[----:B------:R-:W5:Y:S06]  /*0890*/  LDG.E.64 R18, desc[UR6][R28.64+-0x63c20] ;  /* 0xf9c3e0061c127981 */ /* 0x000f6c000c1e1b00 */
[----:B--2---:R-:W-:Y:S02]  /*08a0*/  DADD R8, R14, -R8 ;  /* 0x000000000e087229 */ /* 0x004fe40000000808 */
[----:B------:R-:W2:Y:S06]  /*08b0*/  LDG.E.64 R14, desc[UR6][R28.64] ;  /* 0x000000061c0e7981 */ /* 0x000eac000c1e1b00 */
[----:B------:R-:W-:-:S02]  /*08c0*/  DADD R16, R8, -R16 ;  /* 0x0000000008107229 */ /* 0x000fc40000000810 */
[----:B------:R-:W3:Y:S06]  /*08d0*/  LDG.E.64 R8, desc[UR6][R28.64+0x63c20] ;  /* 0x063c20061c087981 */ /* 0x000eec000c1e1b00 */
[----:B------:R-:W-:Y:S02]  /*08e0*/  DADD R10, R16, -R10 ;  /* 0x00000000100a7229 */ /* 0x000fe4000000080a */
[----:B------:R-:W3:Y:S06]  /*08f0*/  LDG.E.64 R16, desc[UR6][R26.64+-0xc7840] ;  /* 0xf387c0061a107981 */ /* 0x000eec000c1e1b00 */
[----:B------:R-:W-:-:S02]  /*0900*/  DADD R12, R10, -R12 ;  /* 0x000000000a0c7229 */ /* 0x000fc4000000080c */
[----:B------:R-:W3:Y:S06]  /*0910*/  LDG.E.64 R10, desc[UR6][R26.64+-0x63c20] ;  /* 0xf9c3e0061a0a7981 */ /* 0x000eec000c1e1b00 */
[----:B------:R-:W-:Y:S02]  /*0920*/  DADD R24, R12, -R24 ;  /* 0x000000000c187229 */ /* 0x000fe40000000818 */
[----:B------:R0:W3:Y:S02]  /*0930*/  LDG.E.64 R12, desc[UR6][R26.64] ;  /* 0x000000061a0c7981 */ /* 0x0000e4000c1e1b00 */
[----:B0-----:R-:W-:-:S05]  /*0940*/  IADD3 R27, PT, PT, R5, 0x2ba4e0, RZ ;  /* 0x002ba4e0051b7810 */ /* 0x001fca0007ffe0ff */
[----:B------:R-:W-:Y:S01]  /*0950*/  IMAD.WIDE R26, R27, 0x8, R6 ;  /* 0x000000081b1a7825 */ /* 0x000fe200078e0206 */
[----:B----4-:R-:W-:Y:S01]  /*0960*/  DADD R20, R24, -R20 ;  /* 0x0000000018147229 */ /* 0x010fe20000000814 */
[----:B------:R-:W-:-:S05]  /*0970*/  IADD3 R25, PT, PT, R5, 0x2886d0, RZ ;  /* 0x002886d005197810 */ /* 0x000fca0007ffe0ff */
[----:B------:R-:W-:Y:S02]  /*0980*/  IMAD.WIDE R28, R25, 0x8, R6 ;  /* 0x00000008191c7825 */ /* 0x000fe400078e0206 */
[----:B-----5:R-:W-:Y:S01]  /*0990*/  DADD R18, R20, -R18 ;  /* 0x0000000014127229 */ /* 0x020fe20000000812 */
[----:B------:R-:W4:Y:S04]  /*09a0*/  LDG.E.64 R24, desc[UR6][R26.64+0x63c20] ;  /* 0x063c20061a187981 */ /* 0x000f28000c1e1b00 */
[----:B------:R-:W5:Y:S03]  /*09b0*/  LDG.E.64 R20, desc[UR6][R28.64+-0xc7840] ;  /* 0xf387c0061c147981 */ /* 0x000f66000c1e1b00 */
[----:B--2---:R-:W-:-:S02]  /*09c0*/  DADD R14, R18, -R14 ;  /* 0x00000000120e7229 */ /* 0x004fc4000000080e */
[----:B------:R-:W2:Y:S06]  /*09d0*/  LDG.E.64 R18, desc[UR6][R28.64+-0x63c20] ;  /* 0xf9c3e0061c127981 */ /* 0x000eac000c1e1b00 */
[----:B---3--:R-:W-:Y:S02]  /*09e0*/  DADD R8, R14, -R8 ;  /* 0x000000000e087229 */ /* 0x008fe40000000808 */
[----:B------:R-:W3:Y:S06]  /*09f0*/  LDG.E.64 R14, desc[UR6][R28.64] ;  /* 0x000000061c0e7981 */ /* 0x000eec000c1e1b00 */
[----:B------:R-:W-:-:S02]  /*0a00*/  DADD R16, R8, -R16 ;  /* 0x0000000008107229 */ /* 0x000fc40000000810 */
[----:B------:R-:W4:Y:S06]  /*0a10*/  LDG.E.64 R8, desc[UR6][R28.64+0x63c20] ;  /* 0x063c20061c087981 */ /* 0x000f2c000c1e1b00 */
[----:B------:R-:W-:Y:S02]  /*0a20*/  DADD R10, R16, -R10 ;  /* 0x00000000100a7229 */ /* 0x000fe4000000080a */
[----:B------:R-:W4:Y:S06]  /*0a30*/  LDG.E.64 R16, desc[UR6][R26.64+-0xc7840] ;  /* 0xf387c0061a107981 */ /* 0x000f2c000c1e1b00 */
[----:B------:R-:W-:-:S02]  /*0a40*/  DADD R12, R10, -R12 ;  /* 0x000000000a0c7229 */ /* 0x000fc4000000080c */
[----:B------:R-:W4:Y:S06]  /*0a50*/  LDG.E.64 R10, desc[UR6][R26.64+-0x63c20] ;  /* 0xf9c3e0061a0a7981 */ /* 0x000f2c000c1e1b00 */
[----:B------:R-:W-:Y:S02]  /*0a60*/  DADD R22, R12, -R22 ;  /* 0x000000000c167229 */ /* 0x000fe40000000816 */
[----:B------:R0:W4:Y:S02]  /*0a70*/  LDG.E.64 R12, desc[UR6][R26.64] ;  /* 0x000000061a0c7981 */ /* 0x000124000c1e1b00 */
[----:B0-----:R-:W-:-:S05]  /*0a80*/  IADD3 R27, PT, PT, R5, 0x31e100, RZ ;  /* 0x0031e100051b7810 */ /* 0x001fca0007ffe0ff */
[----:B------:R-:W-:Y:S01]  /*0a90*/  IMAD.WIDE R26, R27, 0x8, R6 ;  /* 0x000000081b1a7825 */ /* 0x000fe200078e0206 */
[----:B-----5:R-:W-:Y:S01]  /*0aa0*/  DADD R20, R22, -R20 ;  /* 0x0000000016147229 */ /* 0x020fe20000000814 */
[----:B------:R-:W-:-:S05]  /*0ab0*/  IADD3 R23, PT, PT, R5, 0x2ec2f0, RZ ;  /* 0x002ec2f005177810 */ /* 0x000fca0007ffe0ff */
[----:B------:R-:W-:Y:S02]  /*0ac0*/  IMAD.WIDE R28, R23, 0x8, R6 ;  /* 0x00000008171c7825 */ /* 0x000fe400078e0206 */
[----:B--2---:R-:W-:Y:S01]  /*0ad0*/  DADD R18, R20, -R18 ;  /* 0x0000000014127229 */ /* 0x004fe20000000812 */
[----:B------:R-:W2:Y:S04]  /*0ae0*/  LDG.E.64 R22, desc[UR6][R26.64+0x63c20] ;  /* 0x063c20061a167981 */ /* 0x000ea8000c1e1b00 */
[----:B------:R-:W5:Y:S03]  /*0af0*/  LDG.E.64 R20, desc[UR6][R28.64+-0xc7840] ;  /* 0xf387c0061c147981 */ /* 0x000f66000c1e1b00 */
[----:B---3--:R-:W-:-:S02]  /*0b00*/  DADD R14, R18, -R14 ;  /* 0x00000000120e7229 */ /* 0x008fc4000000080e */
[----:B------:R-:W3:Y:S06]  /*0b10*/  LDG.E.64 R18, desc[UR6][R28.64+-0x63c20] ;  /* 0xf9c3e0061c127981 */ /* 0x000eec000c1e1b00 */
[----:B----4-:R-:W-:Y:S02]  /*0b20*/  DADD R8, R14, -R8 ;  /* 0x000000000e087229 */ /* 0x010fe40000000808 */
[----:B------:R-:W4:Y:S06]  /*0b30*/  LDG.E.64 R14, desc[UR6][R28.64] ;  /* 0x000000061c0e7981 */ /* 0x000f2c000c1e1b00 */
        /* <DEDUP_REMOVED lines=10> */
[----:B-----5:R-:W-:Y:S01]  /*0be0*/  DADD R20, R24, -R20 ;  /* 0x0000000018147229 */ /* 0x020fe20000000814 */
[----:B------:R-:W-:-:S05]  /*0bf0*/  IADD3 R25, PT, PT, R5, 0x34ff10, RZ ;  /* 0x0034ff1005197810 */ /* 0x000fca0007ffe0ff */
[----:B------:R-:W-:Y:S02]  /*0c00*/  IMAD.WIDE R28, R25, 0x8, R6 ;  /* 0x00000008191c7825 */ /* 0x000fe400078e0206 */
[----:B---3--:R-:W-:Y:S01]  /*0c10*/  DADD R18, R20, -R18 ;  /* 0x0000000014127229 */ /* 0x008fe20000000812 */
[----:B------:R-:W3:Y:S04]  /*0c20*/  LDG.E.64 R24, desc[UR6][R26.64+0x63c20] ;  /* 0x063c20061a187981 */ /* 0x000ee8000c1e1b00 */
[----:B------:R-:W5:Y:S03]  /*0c30*/  LDG.E.64 R20, desc[UR6][R28.64+-0xc7840] ;  /* 0xf387c0061c147981 */ /* 0x000f66000c1e1b00 */
[----:B----4-:R-:W-:-:S02]  /*0c40*/  DADD R14, R18, -R14 ;  /* 0x00000000120e7229 */ /* 0x010fc4000000080e */
[----:B------:R-:W4:Y:S06]  /*0c50*/  LDG.E.64 R18, desc[UR6][R28.64+-0x63c20] ;  /* 0xf9c3e0061c127981 */ /* 0x000f2c000c1e1b00 */
        /* <DEDUP_REMOVED lines=12> */
[----:B-----5:R-:W-:Y:S01]  /*0d20*/  DADD R20, R22, -R20 ;  /* 0x0000000016147229 */ /* 0x020fe20000000814 */
[----:B------:R-:W-:-:S05]  /*0d30*/  IADD3 R23, PT, PT, R5, 0x3b3b30, RZ ;  /* 0x003b3b3005177810 */ /* 0x000fca0007ffe0ff */
[----:B------:R-:W-:Y:S02]  /*0d40*/  IMAD.WIDE R28, R23, 0x8, R6 ;  /* 0x00000008171c7825 */ /* 0x000fe400078e0206 */
[----:B----4-:R-:W-:Y:S02]  /*0d50*/  DADD R18, R20, -R18 ;  /* 0x0000000014127229 */ /* 0x010fe40000000812 */
[----:B------:R-:W4:Y:S04]  /*0d60*/  LDG.E.64 R20, desc[UR6][R26.64+0x63c20] ;  /* 0x063c20061a147981 */ /* 0x000f28000c1e1b00 */
[----:B------:R-:W5:Y:S02]  /*0d70*/  LDG.E.64 R22, desc[UR6][R28.64+-0xc7840] ;  /* 0xf387c0061c167981 */ /* 0x000f64000c1e1b00 */
[----:B--2---:R-:W-:-:S02]  /*0d80*/  DADD R14, R18, -R14 ;  /* 0x00000000120e7229 */ /* 0x004fc4000000080e */
[----:B------:R-:W2:Y:S06]  /*0d90*/  LDG.E.64 R18, desc[UR6][R28.64+-0x63c20] ;  /* 0xf9c3e0061c127981 */ /* 0x000eac000c1e1b00 */
[----:B---3--:R-:W-:Y:S02]  /*0da0*/  DADD R8, R14, -R8 ;  /* 0x000000000e087229 */ /* 0x008fe40000000808 */
[----:B------:R-:W3:Y:S06]  /*0db0*/  LDG.E.64 R14, desc[UR6][R28.64] ;  /* 0x000000061c0e7981 */ /* 0x000eec000c1e1b00 */
[----:B------:R-:W-:-:S02]  /*0dc0*/  DADD R16, R8, -R16 ;  /* 0x0000000008107229 */ /* 0x000fc40000000810 */
[----:B------:R0:W4:Y:S06]  /*0dd0*/  LDG.E.64 R8, desc[UR6][R28.64+0x63c20] ;  /* 0x063c20061c087981 */ /* 0x00012c000c1e1b00 */
[----:B------:R-:W-:Y:S02]  /*0de0*/  DADD R10, R16, -R10 ;  /* 0x00000000100a7229 */ /* 0x000fe4000000080a */
[----:B------:R-:W4:Y:S06]  /*0df0*/  LDG.E.64 R16, desc[UR6][R26.64+-0xc7840] ;  /* 0xf387c0061a107981 */ /* 0x000f2c000c1e1b00 */
[----:B------:R-:W-:-:S02]  /*0e00*/  DADD R12, R10, -R12 ;  /* 0x000000000a0c7229 */ /* 0x000fc4000000080c */
[----:B------:R-:W4:Y:S06]  /*0e10*/  LDG.E.64 R10, desc[UR6][R26.64+-0x63c20] ;  /* 0xf9c3e0061a0a7981 */ /* 0x000f2c000c1e1b00 */
[----:B------:R-:W-:Y:S02]  /*0e20*/  DADD R24, R12, -R24 ;  /* 0x000000000c187229 */ /* 0x000fe40000000818 */
[----:B------:R-:W4:Y:S06]  /*0e30*/  LDG.E.64 R12, desc[UR6][R26.64] ;  /* 0x000000061a0c7981 */ /* 0x000f2c000c1e1b00 */
[----:B-----5:R-:W-:Y:S01]  /*0e40*/  DADD R22, R24, -R22 ;  /* 0x0000000018167229 */ /* 0x020fe20000000816 */
[----:B------:R-:W-:-:S05]  /*0e50*/  IADD3 R25, PT, PT, R5, 0x417750, RZ ;  /* 0x0041775005197810 */ /* 0x000fca0007ffe0ff */
[----:B0-----:R-:W-:Y:S02]  /*0e60*/  IMAD.WIDE R28, R25, 0x8, R6 ;  /* 0x00000008191c7825 */ /* 0x001fe400078e0206 */
[----:B--2---:R-:W-:-:S03]  /*0e70*/  DADD R18, R22, -R18 ;  /* 0x0000000016127229 */ /* 0x004fc60000000812 */
[----:B------:R-:W2:Y:S05]  /*0e80*/  LDG.E.64 R22, desc[UR6][R28.64+-0xc7840] ;  /* 0xf387c0061c167981 */ /* 0x000eaa000c1e1b00 */
[----:B---3--:R-:W-:Y:S01]  /*0e90*/  DADD R18, R18, -R14 ;  /* 0x0000000012127229 */ /* 0x008fe2000000080e */
[----:B------:R-:W3:Y:S07]  /*0ea0*/  LDG.E.64 R14, desc[UR6][R28.64+-0x63c20] ;  /* 0xf9c3e0061c0e7981 */ /* 0x000eee000c1e1b00 */
[----:B----4-:R-:W-:Y:S01]  /*0eb0*/  DADD R18, R18, -R8 ;  /* 0x0000000012127229 */ /* 0x010fe20000000808 */
[----:B------:R-:W4:Y:S01]  /*0ec0*/  LDG.E.64 R8, desc[UR6][R28.64] ;  /* 0x000000061c087981 */ /* 0x000f22000c1e1b00 */
[----:B------:R-:W-:-:S06]  /*0ed0*/  IADD3 R25, PT, PT, R5, 0x449560, RZ ;  /* 0x0044956005197810 */ /* 0x000fcc0007ffe0ff */
[----:B------:R-:W-:Y:S02]  /*0ee0*/  DADD R16, R18, -R16 ;  /* 0x0000000012107229 */ /* 0x000fe40000000810 */
[----:B------:R-:W5:Y:S01]  /*0ef0*/  LDG.E.64 R18, desc[UR6][R28.64+0x63c20] ;  /* 0x063c20061c127981 */ /* 0x000f62000c1e1b00 */
[----:B------:R-:W-:-:S05]  /*0f00*/  IMAD.WIDE R24, R25, 0x8, R6 ;  /* 0x0000000819187825 */ /* 0x000fca00078e0206 */
[----:B------:R-:W-:Y:S01]  /*0f10*/  DADD R10, R16, -R10 ;  /* 0x00000000100a7229 */ /* 0x000fe2000000080a */
[----:B------:R-:W5:Y:S04]  /*0f20*/  LDG.E.64 R26, desc[UR6][R24.64+0x63c20] ;  /* 0x063c2006181a7981 */ /* 0x000f68000c1e1b00 */
[----:B------:R-:W5:Y:S03]  /*0f30*/  LDG.E.64 R16, desc[UR6][R24.64+-0xc7840] ;  /* 0xf387c00618107981 */ /* 0x000f66000c1e1b00 */
[----:B------:R-:W-:Y:S02]  /*0f40*/  DADD R12, R10, -R12 ;  /* 0x000000000a0c7229 */ /* 0x000fe4000000080c */
[----:B------:R-:W5:Y:S06]  /*0f50*/  LDG.E.64 R10, desc[UR6][R24.64+-0x63c20] ;  /* 0xf9c3e006180a7981 */ /* 0x000f6c000c1e1b00 */
[----:B------:R-:W-:-:S02]  /*0f60*/  DADD R20, R12, -R20 ;  /* 0x000000000c147229 */ /* 0x000fc40000000814 */
[----:B------:R0:W5:Y:S02]  /*0f70*/  LDG.E.64 R12, desc[UR6][R24.64] ;  /* 0x00000006180c7981 */ /* 0x000164000c1e1b00 */
[----:B0-----:R-:W-:-:S05]  /*0f80*/  IADD3 R25, PT, PT, R5, 0x4ad180, RZ ;  /* 0x004ad18005197810 */ /* 0x001fca0007ffe0ff */
[----:B------:R-:W-:-:S05]  /*0f90*/  IMAD.WIDE R24, R25, 0x8, R6 ;  /* 0x0000000819187825 */ /* 0x000fca00078e0206 */
[----:B------:R-:W5:Y:S01]  /*0fa0*/  LDG.E.64 R28, desc[UR6][R24.64+0x63c20] ;  /* 0x063c2006181c7981 */ /* 0x000f62000c1e1b00 */
[----:B--2---:R-:W-:Y:S01]  /*0fb0*/  DADD R22, R20, -R22 ;  /* 0x0000000014167229 */ /* 0x004fe20000000816 */
[----:B------:R-:W-:-:S05]  /*0fc0*/  IADD3 R21, PT, PT, R5, 0x47b370, RZ ;  /* 0x0047b37005157810 */ /* 0x000fca0007ffe0ff */
[----:B------:R-:W-:Y:S02]  /*0fd0*/  IMAD.WIDE R20, R21, 0x8, R6 ;  /* 0x0000000815147825 */ /* 0x000fe400078e0206 */
[----:B---3--:R-:W-:-:S03]  /*0fe0*/  DADD R22, R22, -R14 ;  /* 0x0000000016167229 */ /* 0x008fc6000000080e */
[----:B------:R-:W2:Y:S05]  /*0ff0*/  LDG.E.64 R14, desc[UR6][R20.64+-0xc7840] ;  /* 0xf387c006140e7981 */ /* 0x000eaa000c1e1b00 */
[----:B----4-:R-:W-:Y:S01]  /*1000*/  DADD R22, R22, -R8 ;  /* 0x0000000016167229 */ /* 0x010fe20000000808 */
[----:B------:R-:W3:Y:S07]  /*1010*/  LDG.E.64 R8, desc[UR6][R20.64+-0x63c20] ;  /* 0xf9c3e00614087981 */ /* 0x000eee000c1e1b00 */
[----:B-----5:R-:W-:Y:S01]  /*1020*/  DADD R22, R22, -R18 ;  /* 0x0000000016167229 */ /* 0x020fe20000000812 */
[----:B------:R-:W4:Y:S07]  /*1030*/  LDG.E.64 R18, desc[UR6][R20.64] ;  /* 0x0000000614127981 */ /* 0x000f2e000c1e1b00 */
[----:B------:R-:W-:-:S02]  /*1040*/  DADD R16, R22, -R16 ;  /* 0x0000000016107229 */ /* 0x000fc40000000810 */
[----:B------:R-:W5:Y:S06]  /*1050*/  LDG.E.64 R22, desc[UR6][R20.64+0x63c20] ;  /* 0x063c200614167981 */ /* 0x000f6c000c1e1b00 */
[----:B------:R-:W-:Y:S02]  /*1060*/  DADD R10, R16, -R10 ;  /* 0x00000000100a7229 */ /* 0x000fe4000000080a */
[----:B------:R-:W5:Y:S06]  /*1070*/  LDG.E.64 R16, desc[UR6][R24.64+-0xc7840] ;  /* 0xf387c00618107981 */ /* 0x000f6c000c1e1b00 */
[----:B------:R-:W-:Y:S01]  /*1080*/  DADD R10, R10, -R12 ;  /* 0x000000000a0a7229 */ /* 0x000fe2000000080c */
[----:B------:R-:W5:Y:S07]  /*1090*/  LDG.E.64 R12, desc[UR6][R24.64+-0x63c20] ;  /* 0xf9c3e006180c7981 */ /* 0x000f6e000c1e1b00 */
[----:B------:R-:W-:Y:S01]  /*10a0*/  DADD R10, R10, -R26 ;  /* 0x000000000a0a7229 */ /* 0x000fe2000000081a */
[----:B------:R-:W5:Y:S01]  /*10b0*/  LDG.E.64 R26, desc[UR6][R24.64] ;  /* 0x00000006181a7981 */ /* 0x000f62000c1e1b00 */
[----:B------:R-:W-:-:S04]  /*10c0*/  UIADD3 UR5, UPT, UPT, UR5, 0x64, URZ ;  /* 0x0000006405057890 */ /* 0x000fc8000fffe0ff */
[----:B------:R-:W-:Y:S01]  /*10d0*/  UISETP.NE.AND UP0, UPT, UR5, 0x12c, UPT ;  /* 0x0000012c0500788c */ /* 0x000fe2000bf05270 */
[----:B------:R-:W-:Y:S01]  /*10e0*/  IADD3 R5, PT, PT, R5, 0x4def90, RZ ;  /* 0x004def9005057810 */ /* 0x000fe20007ffe0ff */
[----:B--2---:R-:W-:-:S08]  /*10f0*/  DADD R10, R10, -R14 ;  /* 0x000000000a0a7229 */ /* 0x004fd0000000080e */
[----:B---3--:R-:W-:-:S08]  /*1100*/  DADD R8, R10, -R8 ;  /* 0x000000000a087229 */ /* 0x008fd00000000808 */
[----:B----4-:R-:W-:-:S08]  /*1110*/  DADD R8, R8, -R18 ;  /* 0x0000000008087229 */ /* 0x010fd00000000812 */
[----:B-----5:R-:W-:-:S08]  /*1120*/  DADD R8, R8, -R22 ;  /* 0x0000000008087229 */ /* 0x020fd00000000816 */
[----:B------:R-:W-:-:S08]  /*1130*/  DADD R16, -R16, R8 ;  /* 0x0000000010107229 */ /* 0x000fd00000000108 */
[----:B------:R-:W-:-:S08]  /*1140*/  DADD R12, R16, -R12 ;  /* 0x00000000100c7229 */ /* 0x000fd0000000080c */
[----:B------:R-:W-:-:S08]  /*1150*/  DADD R12, R12, -R26 ;  /* 0x000000000c0c7229 */ /* 0x000fd0000000081a */
[----:B------:R-:W-:Y:S01]  /*1160*/  DADD R8, R12, -R28 ;  /* 0x000000000c087229 */ /* 0x000fe2000000081c */
[----:B------:R-:W-:Y:S10]  /*1170*/  BRA.U UP0, `(.L_x_5) ;  /* 0xfffffff1000c7547 */ /* 0x000ff4000b83ffff */
[----:B------:R-:W-:Y:S05]  /*1180*/  BRA `(.L_x_6) ;  /* 0x0000000000407947 */ /* 0x000fea0003800000 */
.L_x_4:
[----:B------:R-:W-:-:S05]  /*1190*/  UMOV UR5, URZ ;  /* 0x000000ff00057c82 */ /* 0x000fca0008000000 */
.L_x_7:
[----:B------:R-:W1:Y:S01]  /*11a0*/  LDC.64 R10, c[0x0][0x380] ;  /* 0x0000e000ff0a7b82 */ /* 0x000e620000000a00 */
[----:B------:R-:W-:-:S05]  /*11b0*/  IADD3 R12, PT, PT, R0, UR5, RZ ;  /* 0x00000005000c7c10 */ /* 0x000fca000fffe0ff */
[----:B------:R-:W-:-:S04]  /*11c0*/  IMAD R5, R12, 0xc784, R3 ;  /* 0x0000c7840c057824 */ /* 0x000fc800078e0203 */
[----:B-1----:R-:W-:-:S05]  /*11d0*/  IMAD.WIDE R10, R5, 0x8, R10 ;  /* 0x00000008050a7825 */ /* 0x002fca00078e020a */
[----:B0-----:R-:W2:Y:S04]  /*11e0*/  LDG.E.64 R12, desc[UR6][R10.64] ;  /* 0x000000060a0c7981 */ /* 0x001ea8000c1e1b00 */
[----:B------:R-:W3:Y:S04]  /*11f0*/  LDG.E.64 R14, desc[UR6][R10.64+0x63c20] ;  /* 0x063c20060a0e7981 */ /* 0x000ee8000c1e1b00 */
[----:B------:R-:W4:Y:S04]  /*1200*/  LDG.E.64 R16, desc[UR6][R10.64+0xc7840] ;  /* 0x0c7840060a107981 */ /* 0x000f28000c1e1b00 */
[----:B------:R-:W5:Y:S01]  /*1210*/  LDG.E.64 R18, desc[UR6][R10.64+0x12b460] ;  /* 0x12b460060a127981 */ /* 0x000f62000c1e1b00 */
[----:B------:R-:W-:-:S04]  /*1220*/  UIADD3 UR5, UPT, UPT, UR5, 0x4, URZ ;  /* 0x0000000405057890 */ /* 0x000fc8000fffe0ff */
[----:B------:R-:W-:Y:S01]  /*1230*/  UISETP.NE.AND UP0, UPT, UR5, 0x12c, UPT ;  /* 0x0000012c0500788c */ /* 0x000fe2000bf05270 */
[----:B--2---:R-:W-:-:S08]  /*1240*/  DADD R12, R12, R8 ;  /* 0x000000000c0c7229 */ /* 0x004fd00000000008 */
[----:B---3--:R-:W-:-:S08]  /*1250*/  DADD R12, R12, R14 ;  /* 0x000000000c0c7229 */ /* 0x008fd0000000000e */
[----:B----4-:R-:W-:-:S08]  /*1260*/  DADD R12, R12, R16 ;  /* 0x000000000c0c7229 */ /* 0x010fd00000000010 */
[----:B-----5:R-:W-:Y:S01]  /*1270*/  DADD R8, R12, R18 ;  /* 0x000000000c087229 */ /* 0x020fe20000000012 */
[----:B------:R-:W-:Y:S10]  /*1280*/  BRA.U UP0, `(.L_x_7) ;  /* 0xfffffffd00c47547 */ /* 0x000ff4000b83ffff */
.L_x_6:
        /* <DEDUP_REMOVED lines=9> */
.L_x_9:
        /* <DEDUP_REMOVED lines=14> */
.L_x_13:


//--------------------- .text._Z10Conv3x3_2dPKdS0_Pd --------------------------
	.section	.text._Z10Conv3x3_2dPKdS0_Pd,"ax",@progbits
	.align	128
        .global         _Z10Conv3x3_2dPKdS0_Pd
        .type           _Z10Conv3x3_2dPKdS0_Pd,@function
        .size           _Z10Conv3x3_2dPKdS0_Pd,(.L_x_14 - _Z10Conv3x3_2dPKdS0_Pd)
        .other          _Z10Conv3x3_2dPKdS0_Pd,@"STO_CUDA_ENTRY STV_DEFAULT"
_Z10Conv3x3_2dPKdS0_Pd:
.text._Z10Conv3x3_2dPKdS0_Pd:
[----:B------:R-:W-:Y:S08]  /*0000*/  LDC R1, c[0x0][0x37c] ;  /* 0x0000df00ff017b82 */ /* 0x000ff00000000800 */
[----:B------:R-:W0:Y:S01]  /*0010*/  LDC.64 R2, c[0x0][0x388] ;  /* 0x0000e200ff027b82 */ /* 0x000e220000000a00 */
[----:B------:R-:W0:Y:S02]  /*0020*/  LDCU.64 UR10, c[0x0][0x358] ;  /* 0x00006b00ff0a77ac */ /* 0x000e240008000a00 */
[----:B0-----:R-:W2:Y:S04]  /*0030*/  LDG.E.64 R20, desc[UR10][R2.64+0x38] ;  /* 0x0000380a02147981 */ /* 0x001ea8000c1e1b00 */
[----:B------:R-:W3:Y:S04]  /*0040*/  LDG.E.64 R6, desc[UR10][R2.64+0x40] ;  /* 0x0000400a02067981 */ /* 0x000ee8000c1e1b00 */
[----:B------:R-:W4:Y:S04]  /*0050*/  LDG.E.64 R4, desc[UR10][R2.64+0x30] ;  /* 0x0000300a02047981 */ /* 0x000f28000c1e1b00 */
[----:B------:R-:W5:Y:S04]  /*0060*/  LDG.E.64 R8, desc[UR10][R2.64] ;  /* 0x0000000a02087981 */ /* 0x000f68000c1e1b00 */
[----:B------:R-:W5:Y:S04]  /*0070*/  LDG.E.64 R10, desc[UR10][R2.64+0x8] ;  /* 0x0000080a020a7981 */ /* 0x000f68000c1e1b00 */
[----:B------:R-:W4:Y:S04]  /*0080*/  LDG.E.64 R12, desc[UR10][R2.64+0x10] ;  /* 0x0000100a020c7981 */ /* 0x000f28000c1e1b00 */
[----:B------:R-:W4:Y:S04]  /*0090*/  LDG.E.64 R14, desc[UR10][R2.64+0x18] ;  /* 0x0000180a020e7981 */ /* 0x000f28000c1e1b00 */
[----:B------:R-:W4:Y:S04]  /*00a0*/  LDG.E.64 R16, desc[UR10][R2.64+0x20] ;  /* 0x0000200a02107981 */ /* 0x000f28000c1e1b00 */
[----:B------:R0:W4:Y:S01]  /*00b0*/  LDG.E.64 R18, desc[UR10][R2.64+0x28] ;  /* 0x0000280a02127981 */ /* 0x000122000c1e1b00 */
[----:B------:R-:W1:Y:S01]  /*00c0*/  S2UR UR5, SR_CgaCtaId ;  /* 0x00000000000579c3 */ /* 0x000e620000008800 */
[----:B------:R-:W-:-:S07]  /*00d0*/  UMOV UR4, 0x400 ;  /* 0x0000040000047882 */ /* 0x000fce0000000000 */
[----:B------:R-:W4:Y:S08]  /*00e0*/  LDC R0, c[0x0][0x360] ;  /* 0x0000d800ff007b82 */ /* 0x000f300000000800 */
[----:B------:R-:W-:Y:S08]  /*00f0*/  S2UR UR12, SR_CTAID.X ;  /* 0x00000000000c79c3 */ /* 0x000ff00000002500 */
[----:B------:R-:W4:Y:S01]  /*0100*/  S2UR UR13, SR_CTAID.Y ;  /* 0x00000000000d79c3 */ /* 0x000f220000002600 */
[----:B-1----:R-:W-:-:S07]  /*0110*/  ULEA UR4, UR5, UR4, 0x18 ;  /* 0x0000000405047291 */ /* 0x002fce000f8ec0ff */
[----:B------:R-:W1:Y:S01]  /*0120*/  LDC R23, c[0x0][0x364] ;  /* 0x0000d900ff177b82 */ /* 0x000e620000000800 */
[----:B--2---:R-:W-:Y:S02]  /*0130*/  R2UR UR6, R20 ;  /* 0x00000000140672ca */ /* 0x004fe400000e0000 */
[----:B------:R-:W-:Y:S01]  /*0140*/  R2UR UR7, R21 ;  /* 0x00000000150772ca */ /* 0x000fe200000e0000 */
[----:B------:R-:W1:Y:S01]  /*0150*/  S2R R20, SR_TID.Y ;  /* 0x0000000000147919 */ /* 0x000e620000002200 */
[----:B---3--:R-:W-:Y:S02]  /*0160*/  R2UR UR8, R6 ;  /* 0x00000000060872ca */ /* 0x008fe400000e0000 */
[----:B------:R-:W-:Y:S01]  /*0170*/  R2UR UR9, R7 ;  /* 0x00000000070972ca */ /* 0x000fe200000e0000 */
[----:B------:R-:W2:Y:S06]  /*0180*/  S2R R21, SR_TID.X ;  /* 0x0000000000157919 */ /* 0x000eac0000002100 */
[----:B------:R-:W-:-:S02]  /*0190*/  MOV R6, UR6 ;  /* 0x0000000600067c02 */ /* 0x000fc40008000f00 */
[----:B------:R-:W-:Y:S01]  /*01a0*/  MOV R7, UR7 ;  /* 0x0000000700077c02 */ /* 0x000fe20008000f00 */
[----:B-----5:R3:W-:Y:S01]  /*01b0*/  STS.128 [UR4], R8 ;  /* 0x00000008ff007988 */ /* 0x0207e20008000c04 */
[----:B0-----:R-:W-:Y:S02]  /*01c0*/  MOV R2, UR8 ;  /* 0x0000000800027c02 */ /* 0x001fe40008000f00 */
[----:B------:R-:W-:Y:S01]  /*01d0*/  MOV R3, UR9 ;  /* 0x0000000900037c02 */ /* 0x000fe20008000f00 */
[----:B----4-:R3:W-:Y:S04]  /*01e0*/  STS.128 [UR4+0x30], R4 ;  /* 0x00003004ff007988 */ /* 0x0107e80008000c04 */
[----:B------:R3:W-:Y:S04]  /*01f0*/  STS.64 [UR4+0x40], R2 ;  /* 0x00004002ff007988 */ /* 0x0007e80008000a04 */
[----:B------:R3:W-:Y:S04]  /*0200*/  STS.128 [UR4+0x10], R12 ;  /* 0x0000100cff007988 */ /* 0x0007e80008000c04 */
[----:B------:R3:W-:Y:S01]  /*0210*/  STS.128 [UR4+0x20], R16 ;  /* 0x00002010ff007988 */ /* 0x0007e20008000c04 */
[----:B------:R-:W-:Y:S01]  /*0220*/  UMOV UR4, URZ ;  /* 0x000000ff00047c82 */ /* 0x000fe20008000000 */
[----:B-1----:R-:W-:-:S02]  /*0230*/  IMAD R23, R23, UR13, R20 ;  /* 0x0000000d17177c24 */ /* 0x002fc4000f8e0214 */
[----:B--2---:R-:W-:-:S04]  /*0240*/  IMAD R0, R0, UR12, R21 ;  /* 0x0000000c00007c24 */ /* 0x004fc8000f8e0215 */
[C-C-:B------:R-:W-:Y:S02]  /*0250*/  IMAD R21, R23.reuse, 0xe0, R0.reuse ;  /* 0x000000e017157824 */ /* 0x140fe400078e0200 */
[----:B------:R-:W-:-:S07]  /*0260*/  IMAD R0, R23, 0xe2, R0 ;  /* 0x000000e217007824 */ /* 0x000fce00078e0200 */
.L_x_10:
[----:B0--3--:R-:W0:Y:S02]  /*0270*/  LDC.64 R6, c[0x0][0x380] ;  /* 0x0000e000ff067b82 */ /* 0x009e240000000a00 */
[----:B0-----:R-:W-:-:S05]  /*0280*/  IMAD.WIDE R22, R0, 0x8, R6 ;  /* 0x0000000800167825 */ /* 0x001fca00078e0206 */
[----:B------:R-:W2:Y:S04]  /*0290*/  LDG.E.64 R24, desc[UR10][R22.64] ;  /* 0x0000000a16187981 */ /* 0x000ea8000c1e1b00 */
[----:B------:R-:W3:Y:S04]  /*02a0*/  LDG.E.64 R26, desc[UR10][R22.64+0x8] ;  /* 0x0000080a161a7981 */ /* 0x000ee8000c1e1b00 */
[----:B------:R-:W4:Y:S04]  /*02b0*/  LDG.E.64 R32, desc[UR10][R22.64+0x10] ;  /* 0x0000100a16207981 */ /* 0x000f28000c1e1b00 */
[----:B------:R-:W5:Y:S04]  /*02c0*/  LDG.E.64 R30, desc[UR10][R22.64+0x710] ;  /* 0x0007100a161e7981 */ /* 0x000f68000c1e1b00 */
[----:B------:R-:W5:Y:S04]  /*02d0*/  LDG.E.64 R28, desc[UR10][R22.64+0x718] ;  /* 0x0007180a161c7981 */ /* 0x000f68000c1e1b00 */
[----:B------:R-:W5:Y:S01]  /*02e0*/  LDG.E.64 R2, desc[UR10][R22.64+0x720] ;  /* 0x0007200a16027981 */ /* 0x000f62000c1e1b00 */
[----:B--2---:R-:W-:-:S03]  /*02f0*/  DFMA R34, R8, R24, RZ ;  /* 0x000000180822722b */ /* 0x004fc600000000ff */
[----:B------:R-:W2:Y:S05]  /*0300*/  LDG.E.64 R24, desc[UR10][R22.64+0xe20] ;  /* 0x000e200a16187981 */ /* 0x000eaa000c1e1b00 */
[----:B---3--:R-:W-:Y:S01]  /*0310*/  DFMA R34, R10, R26, R34 ;  /* 0x0000001a0a22722b */ /* 0x008fe20000000022 */
[----:B------:R-:W3:Y:S07]  /*0320*/  LDG.E.64 R26, desc[UR10][R22.64+0xe28] ;  /* 0x000e280a161a7981 */ /* 0x000eee000c1e1b00 */
[----:B----4-:R-:W-:Y:S01]  /*0330*/  DFMA R34, R12, R32, R34 ;  /* 0x000000200c22722b */ /* 0x010fe20000000022 */
[----:B------:R-:W4:Y:S07]  /*0340*/  LDG.E.64 R32, desc[UR10][R22.64+0xe30] ;  /* 0x000e300a16207981 */ /* 0x000f2e000c1e1b00 */
[----:B-----5:R-:W-:-:S08]  /*0350*/  DFMA R30, R14, R30, R34 ;  /* 0x0000001e0e1e722b */ /* 0x020fd00000000022 */
[----:B------:R-:W-:-:S08]  /*0360*/  DFMA R28, R16, R28, R30 ;  /* 0x0000001c101c722b */ /* 0x000fd0000000001e */
[----:B------:R-:W-:Y:S01]  /*0370*/  DFMA R28, R18, R2, R28 ;  /* 0x00000002121c722b */ /* 0x000fe2000000001c */
[----:B------:R-:W0:Y:S07]  /*0380*/  LDC.64 R2, c[0x0][0x390] ;  /* 0x0000e400ff027b82 */ /* 0x000e2e0000000a00 */
[----:B--2---:R-:W-:-:S08]  /*0390*/  DFMA R24, R4, R24, R28 ;  /* 0x000000180418722b */ /* 0x004fd0000000001c */
[----:B---3--:R-:W-:-:S08]  /*03a0*/  DFMA R24, R26, UR6, R24 ;  /* 0x000000061a187c2b */ /* 0x008fd00008000018 */
[----:B----4-:R-:W-:Y:S01]  /*03b0*/  DFMA R34, R32, UR8, R24 ;  /* 0x0000000820227c2b */ /* 0x010fe20008000018 */
[----:B0-----:R-:W-:-:S06]  /*03c0*/  IMAD.WIDE R24, R21, 0x8, R2 ;  /* 0x0000000815187825 */ /* 0x001fcc00078e0202 */
[----:B------:R0:W-:Y:S04]  /*03d0*/  STG.E.64 desc[UR10][R24.64], R34 ;  /* 0x0000002218007986 */ /* 0x0001e8000c101b0a */
[----:B------:R-:W2:Y:S04]  /*03e0*/  LDG.E.64 R30, desc[UR10][R22.64+0x63c20] ;  /* 0x063c200a161e7981 */ /* 0x000ea8000c1e1b00 */
[----:B------:R-:W3:Y:S04]  /*03f0*/  LDG.E.64 R28, desc[UR10][R22.64+0x63c28] ;  /* 0x063c280a161c7981 */ /* 0x000ee8000c1e1b00 */
[----:B------:R-:W4:Y:S04]  /*0400*/  LDG.E.64 R26, desc[UR10][R22.64+0x63c30] ;  /* 0x063c300a161a7981 */ /* 0x000f28000c1e1b00 */
[----:B------:R-:W0:Y:S01]  /*0410*/  LDG.E.64 R32, desc[UR10][R22.64+0x64330] ;  /* 0x0643300a16207981 */ /* 0x000e22000c1e1b00 */
[----:B--2---:R-:W-:-:S03]  /*0420*/  DFMA R36, R8, R30, RZ ;  /* 0x0000001e0824722b */ /* 0x004fc600000000ff */
[----:B------:R-:W2:Y:S05]  /*0430*/  LDG.E.64 R30, desc[UR10][R22.64+0x64338] ;  /* 0x0643380a161e7981 */ /* 0x000eaa000c1e1b00 */
[----:B---3--:R-:W-:Y:S01]  /*0440*/  DFMA R36, R10, R28, R36 ;  /* 0x0000001c0a24722b */ /* 0x008fe20000000024 */
[----:B------:R-:W3:Y:S07]  /*0450*/  LDG.E.64 R28, desc[UR10][R22.64+0x64340] ;  /* 0x0643400a161c7981 */ /* 0x000eee000c1e1b00 */
[----:B----4-:R-:W-:Y:S01]  /*0460*/  DFMA R36, R12, R26, R36 ;  /* 0x0000001a0c24722b */ /* 0x010fe20000000024 */
[----:B------:R-:W4:Y:S07]  /*0470*/  LDG.E.64 R26, desc[UR10][R22.64+0x64a40] ;  /* 0x064a400a161a7981 */ /* 0x000f2e000c1e1b00 */
[----:B0-----:R-:W-:Y:S01]  /*0480*/  DFMA R34, R14, R32, R36 ;  /* 0x000000200e22722b */ /* 0x001fe20000000024 */
[----:B------:R-:W5:Y:S04]  /*0490*/  LDG.E.64 R32, desc[UR10][R22.64+0x64a48] ;  /* 0x064a480a16207981 */ /* 0x000f68000c1e1b00 */
[----:B------:R-:W5:Y:S03]  /*04a0*/  LDG.E.64 R36, desc[UR10][R22.64+0x64a50] ;  /* 0x064a500a16247981 */ /* 0x000f66000c1e1b00 */
[----:B--2---:R-:W-:-:S08]  /*04b0*/  DFMA R30, R16, R30, R34 ;  /* 0x0000001e101e722b */ /* 0x004fd00000000022 */
[----:B---3--:R-:W-:-:S08]  /*04c0*/  DFMA R28, R18, R28, R30 ;  /* 0x0000001c121c722b */ /* 0x008fd0000000001e */
[----:B----4-:R-:W-:Y:S01]  /*04d0*/  DFMA R26, R4, R26, R28 ;  /* 0x0000001a041a722b */ /* 0x010fe2000000001c */
[----:B------:R-:W-:-:S07]  /*04e0*/  IADD3 R29, PT, PT, R0, 0x18f08, RZ ;  /* 0x00018f08001d7810 */ /* 0x000fce0007ffe0ff */
[----:B-----5:R-:W-:-:S08]  /*04f0*/  DFMA R26, R32, UR6, R26 ;  /* 0x00000006201a7c2b */ /* 0x020fd0000800001a */
[----:B------:R-:W-:Y:S01]  /*0500*/  DFMA R36, R36, UR8, R26 ;  /* 0x0000000824247c2b */ /* 0x000fe2000800001a */
[----:B------:R-:W-:-:S06]  /*0510*/  IMAD.WIDE R26, R29, 0x8, R6 ;  /* 0x000000081d1a7825 */ /* 0x000fcc00078e0206 */
[----:B------:R0:W-:Y:S04]  /*0520*/  STG.E.64 desc[UR10][R24.64+0x62000], R36 ;  /* 0x0620002418007986 */ /* 0x0001e8000c101b0a */
[----:B------:R-:W0:Y:S04]  /*0530*/  LDG.E.64 R28, desc[UR10][R26.64] ;  /* 0x0000000a1a1c7981 */ /* 0x000e28000c1e1b00 */
[----:B------:R-:W2:Y:S04]  /*0540*/  LDG.E.64 R32, desc[UR10][R26.64+0x8] ;  /* 0x0000080a1a207981 */ /* 0x000ea8000c1e1b00 */
[----:B------:R-:W3:Y:S04]  /*0550*/  LDG.E.64 R34, desc[UR10][R26.64+0x10] ;  /* 0x0000100a1a227981 */ /* 0x000ee8000c1e1b00 */
[----:B------:R-:W4:Y:S04]  /*0560*/  LDG.E.64 R30, desc[UR10][R26.64+0x710] ;  /* 0x0007100a1a1e7981 */ /* 0x000f28000c1e1b00 */
[----:B------:R-:W5:Y:S01]  /*0570*/  LDG.E.64 R22, desc[UR10][R26.64+0x718] ;  /* 0x0007180a1a167981 */ /* 0x000f62000c1e1b00 */
[----:B0-----:R-:W-:-:S03]  /*0580*/  DFMA R24, R8, R28, RZ ;  /* 0x0000001c0818722b */ /* 0x001fc600000000ff */
[----:B------:R-:W5:Y:S05]  /*0590*/  LDG.E.64 R28, desc[UR10][R26.64+0x720] ;  /* 0x0007200a1a1c7981 */ /* 0x000f6a000c1e1b00 */
[----:B--2---:R-:W-:Y:S01]  /*05a0*/  DFMA R24, R10, R32, R24 ;  /* 0x000000200a18722b */ /* 0x004fe20000000018 */
[----:B------:R-:W2:Y:S07]  /*05b0*/  LDG.E.64 R32, desc[UR10][R26.64+0xe20] ;  /* 0x000e200a1a207981 */ /* 0x000eae000c1e1b00 */
[----:B---3--:R-:W-:-:S02]  /*05c0*/  DFMA R34, R12, R34, R24 ;  /* 0x000000220c22722b */ /* 0x008fc40000000018 */
[----:B------:R-:W3:Y:S06]  /*05d0*/  LDG.E.64 R24, desc[UR10][R26.64+0xe28] ;  /* 0x000e280a1a187981 */ /* 0x000eec000c1e1b00 */
[----:B----4-:R-:W-:Y:S01]  /*05e0*/  DFMA R34, R14, R30, R34 ;  /* 0x0000001e0e22722b */ /* 0x010fe20000000022 */
[----:B------:R-:W4:Y:S07]  /*05f0*/  LDG.E.64 R30, desc[UR10][R26.64+0xe30] ;  /* 0x000e300a1a1e7981 */ /* 0x000f2e000c1e1b00 */
[----:B-----5:R-:W-:-:S08]  /*0600*/  DFMA R22, R16, R22, R34 ;  /* 0x000000161016722b */ /* 0x020fd00000000022 */
[----:B------:R-:W-:-:S08]  /*0610*/  DFMA R22, R18, R28, R22 ;  /* 0x0000001c1216722b */ /* 0x000fd00000000016 */
[----:B--2---:R-:W-:-:S08]  /*0620*/  DFMA R22, R4, R32, R22 ;  /* 0x000000200416722b */ /* 0x004fd00000000016 */
[----:B---3--:R-:W-:Y:S01]  /*0630*/  DFMA R22, R24, UR6, R22 ;  /* 0x0000000618167c2b */ /* 0x008fe20008000016 */
[----:B------:R-:W-:-:S07]  /*0640*/  IADD3 R25, PT, PT, R21, 0x18800, RZ ;  /* 0x0001880015197810 */ /* 0x000fce0007ffe0ff */
[----:B----4-:R-:W-:Y:S01]  /*0650*/  DFMA R34, R30, UR8, R22 ;  /* 0x000000081e227c2b */ /* 0x010fe20008000016 */
[----:B------:R-:W-:-:S06]  /*0660*/  IMAD.WIDE R22, R25, 0x8, R2 ;  /* 0x0000000819167825 */ /* 0x000fcc00078e0202 */
        /* <DEDUP_REMOVED lines=17> */
[----:B------:R-:W-:-:S07]  /*0780*/  VIADD R29, R0, 0x31e10 ;  /* 0x00031e10001d7836 */ /* 0x000fce0000000000 */
        /* <DEDUP_REMOVED lines=81> */
[----:B---3--:R-:W-:Y:S01]  /*0ca0*/  DFMA R28, R18, R28, R30 ;  /* 0x0000001c121c722b */ /* 0x008fe2000000001e */
[----:B------:R-:W-:-:S04]  /*0cb0*/  VIADD R31, R0, 0x63c20 ;  /* 0x00063c20001f7836 */ /* 0x000fc80000000000 */
[----:B------:R-:W-:-:S03]  /*0cc0*/  IMAD.WIDE R6, R31, 0x8, R6 ;  /* 0x000000081f067825 */ /* 0x000fc600078e0206 */
[----:B----4-:R-:W-:-:S08]  /*0cd0*/  DFMA R24, R4, R24, R28 ;  /* 0x000000180418722b */ /* 0x010fd0000000001c */
[----:B-----5:R-:W-:-:S08]  /*0ce0*/  DFMA R24, R32, UR6, R24 ;  /* 0x0000000620187c2b */ /* 0x020fd00008000018 */
[----:B------:R-:W-:-:S07]  /*0cf0*/  DFMA R28, R36, UR8, R24 ;  /* 0x00000008241c7c2b */ /* 0x000fce0008000018 */
[----:B------:R0:W-:Y:S04]  /*0d00*/  STG.E.64 desc[UR10][R22.64+0x62000], R28 ;  /* 0x0620001c16007986 */ /* 0x0001e8000c101b0a */
[----:B------:R-:W2:Y:S04]  /*0d10*/  LDG.E.64 R24, desc[UR10][R6.64] ;  /* 0x0000000a06187981 */ /* 0x000ea8000c1e1b00 */
[----:B------:R-:W3:Y:S04]  /*0d20*/  LDG.E.64 R34, desc[UR10][R6.64+0x8] ;  /* 0x0000080a06227981 */ /* 0x000ee8000c1e1b00 */
[----:B------:R-:W4:Y:S04]  /*0d30*/  LDG.E.64 R32, desc[UR10][R6.64+0x10] ;  /* 0x0000100a06207981 */ /* 0x000f28000c1e1b00 */
[----:B------:R-:W5:Y:S04]  /*0d40*/  LDG.E.64 R30, desc[UR10][R6.64+0x710] ;  /* 0x0007100a061e7981 */ /* 0x000f68000c1e1b00 */
[----:B0-----:R-:W5:Y:S04]  /*0d50*/  LDG.E.64 R28, desc[UR10][R6.64+0x718] ;  /* 0x0007180a061c7981 */ /* 0x001f68000c1e1b00 */
[----:B------:R-:W5:Y:S04]  /*0d60*/  LDG.E.64 R26, desc[UR10][R6.64+0x720] ;  /* 0x0007200a061a7981 */ /* 0x000f68000c1e1b00 */
[----:B------:R-:W5:Y:S01]  /*0d70*/  LDG.E.64 R22, desc[UR10][R6.64+0xe30] ;  /* 0x000e300a06167981 */ /* 0x000f62000c1e1b00 */
[----:B--2---:R-:W-:-:S03]  /*0d80*/  DFMA R36, R8, R24, RZ ;  /* 0x000000180824722b */ /* 0x004fc600000000ff */
[----:B------:R-:W2:Y:S05]  /*0d90*/  LDG.E.64 R24, desc[UR10][R6.64+0xe20] ;  /* 0x000e200a06187981 */ /* 0x000eaa000c1e1b00 */
[----:B---3--:R-:W-:Y:S01]  /*0da0*/  DFMA R36, R10, R34, R36 ;  /* 0x000000220a24722b */ /* 0x008fe20000000024 */
[----:B------:R-:W3:Y:S07]  /*0db0*/  LDG.E.64 R34, desc[UR10][R6.64+0xe28] ;  /* 0x000e280a06227981 */ /* 0x000eee000c1e1b00 */
[----:B----4-:R-:W-:-:S08]  /*0dc0*/  DFMA R32, R12, R32, R36 ;  /* 0x000000200c20722b */ /* 0x010fd00000000024 */
[----:B-----5:R-:W-:-:S08]  /*0dd0*/  DFMA R30, R14, R30, R32 ;  /* 0x0000001e0e1e722b */ /* 0x020fd00000000020 */
[----:B------:R-:W-:-:S08]  /*0de0*/  DFMA R28, R16, R28, R30 ;  /* 0x0000001c101c722b */ /* 0x000fd0000000001e */
[----:B------:R-:W-:-:S08]  /*0df0*/  DFMA R26, R18, R26, R28 ;  /* 0x0000001a121a722b */ /* 0x000fd0000000001c */
[----:B--2---:R-:W-:Y:S01]  /*0e00*/  DFMA R24, R4, R24, R26 ;  /* 0x000000180418722b */ /* 0x004fe2000000001a */
[----:B------:R-:W-:-:S07]  /*0e10*/  IADD3 R27, PT, PT, R21, 0x62000, RZ ;  /* 0x00062000151b7810 */ /* 0x000fce0007ffe0ff */
[----:B---3--:R-:W-:Y:S01]  /*0e20*/  DFMA R24, R34, UR6, R24 ;  /* 0x0000000622187c2b */ /* 0x008fe20008000018 */
[----:B------:R-:W-:-:S07]  /*0e30*/  IMAD.WIDE R2, R27, 0x8, R2 ;  /* 0x000000081b027825 */ /* 0x000fce00078e0202 */
[----:B------:R-:W-:-:S07]  /*0e40*/  DFMA R36, R22, UR8, R24 ;  /* 0x0000000816247c2b */ /* 0x000fce0008000018 */
[----:B------:R0:W-:Y:S04]  /*0e50*/  STG.E.64 desc[UR10][R2.64], R36 ;  /* 0x0000002402007986 */ /* 0x0001e8000c101b0a */
[----:B------:R-:W2:Y:S04]  /*0e60*/  LDG.E.64 R30, desc[UR10][R6.64+0x63c20] ;  /* 0x063c200a061e7981 */ /* 0x000ea8000c1e1b00 */
[----:B------:R-:W3:Y:S04]  /*0e70*/  LDG.E.64 R34, desc[UR10][R6.64+0x63c28] ;  /* 0x063c280a06227981 */ /* 0x000ee8000c1e1b00 */
[----:B------:R-:W4:Y:S04]  /*0e80*/  LDG.E.64 R22, desc[UR10][R6.64+0x63c30] ;  /* 0x063c300a06167981 */ /* 0x000f28000c1e1b00 */
[----:B------:R-:W5:Y:S04]  /*0e90*/  LDG.E.64 R24, desc[UR10][R6.64+0x64330] ;  /* 0x0643300a06187981 */ /* 0x000f68000c1e1b00 */
[----:B------:R-:W5:Y:S04]  /*0ea0*/  LDG.E.64 R26, desc[UR10][R6.64+0x64338] ;  /* 0x0643380a061a7981 */ /* 0x000f68000c1e1b00 */
[----:B------:R-:W5:Y:S04]  /*0eb0*/  LDG.E.64 R28, desc[UR10][R6.64+0x64340] ;  /* 0x0643400a061c7981 */ /* 0x000f68000c1e1b00 */
[----:B0-----:R-:W5:Y:S01]  /*0ec0*/  LDG.E.64 R36, desc[UR10][R6.64+0x64a50] ;  /* 0x064a500a06247981 */ /* 0x001f62000c1e1b00 */
[----:B--2---:R-:W-:-:S03]  /*0ed0*/  DFMA R32, R8, R30, RZ ;  /* 0x0000001e0820722b */ /* 0x004fc600000000ff */
[----:B------:R-:W2:Y:S05]  /*0ee0*/  LDG.E.64 R30, desc[UR10][R6.64+0x64a40] ;  /* 0x064a400a061e7981 */ /* 0x000eaa000c1e1b00 */
[----:B---3--:R-:W-:Y:S02]  /*0ef0*/  DFMA R34, R10, R34, R32 ;  /* 0x000000220a22722b */ /* 0x008fe40000000020 */
[----:B------:R-:W3:Y:S06]  /*0f00*/  LDG.E.64 R32, desc[UR10][R6.64+0x64a48] ;  /* 0x064a480a06207981 */ /* 0x000eec000c1e1b00 */
[----:B----4-:R-:W-:-:S08]  /*0f10*/  DFMA R22, R12, R22, R34 ;  /* 0x000000160c16722b */ /* 0x010fd00000000022 */
[----:B-----5:R-:W-:-:S08]  /*0f20*/  DFMA R22, R14, R24, R22 ;  /* 0x000000180e16722b */ /* 0x020fd00000000016 */
[----:B------:R-:W-:-:S08]  /*0f30*/  DFMA R22, R16, R26, R22 ;  /* 0x0000001a1016722b */ /* 0x000fd00000000016 */
[----:B------:R-:W-:Y:S01]  /*0f40*/  DFMA R22, R18, R28, R22 ;  /* 0x0000001c1216722b */ /* 0x000fe20000000016 */
[----:B------:R-:W-:-:S04]  /*0f50*/  UIADD3 UR4, UPT, UPT, UR4, 0xa, URZ ;  /* 0x0000000a04047890 */ /* 0x000fc8000fffe0ff */
[----:B------:R-:W-:Y:S01]  /*0f60*/  UISETP.NE.AND UP0, UPT, UR4, 0x12c, UPT ;  /* 0x0000012c0400788c */ /* 0x000fe2000bf05270 */
[----:B------:R-:W-:Y:S02]  /*0f70*/  IADD3 R0, PT, PT, R0, 0x7cb28, RZ ;  /* 0x0007cb2800007810 */ /* 0x000fe40007ffe0ff */
[----:B------:R-:W-:Y:S01]  /*0f80*/  IADD3 R21, PT, PT, R21, 0x7a800, RZ ;  /* 0x0007a80015157810 */ /* 0x000fe20007ffe0ff */
[----:B--2---:R-:W-:-:S08]  /*0f90*/  DFMA R22, R4, R30, R22 ;  /* 0x0000001e0416722b */ /* 0x004fd00000000016 */
[----:B---3--:R-:W-:-:S08]  /*0fa0*/  DFMA R22, R32, UR6, R22 ;  /* 0x0000000620167c2b */ /* 0x008fd00008000016 */
[----:B------:R-:W-:-:S07]  /*0fb0*/  DFMA R22, R36, UR8, R22 ;  /* 0x0000000824167c2b */ /* 0x000fce0008000016 */
[----:B------:R0:W-:Y:S01]  /*0fc0*/  STG.E.64 desc[UR10][R2.64+0x62000], R22 ;  /* 0x0620001602007986 */ /* 0x0001e2000c101b0a */
[----:B------:R-:W-:Y:S05]  /*0fd0*/  BRA.U UP0, `(.L_x_10) ;  /* 0xfffffff100a47547 */ /* 0x000fea000b83ffff */
[----:B------:R-:W-:Y:S05]  /*0fe0*/  EXIT ;  /* 0x000000000000794d */ /* 0x000fea0003800000 */
.L_x_11:
        /* <DEDUP_REMOVED lines=9> */
.L_x_14:


//--------------------- .nv.shared._Z10Conv3x3_3dPKdS0_Pd --------------------------
	.section	.nv.shared._Z10Conv3x3_3dPKdS0_Pd,"aw",@nobits
	.sectionflags	@""
	.align	8
.nv.shared._Z10Conv3x3_3dPKdS0_Pd:
	.zero		22624


//--------------------- .nv.shared.reserved.0     --------------------------
	.section	.nv.shared.reserved.0,"aw",@nobits
	.weak		__nv_reservedSMEM_offset_0_alias
	.size		__nv_reservedSMEM_offset_0_alias, 0, 64
	.other		__nv_reservedSMEM_offset_0_alias,@"STO_CUDA_RESERVED_SHARED STV_DEFAULT"
__nv_reservedSMEM_offset_0_alias:
	.zero		0
	.zero		64


//--------------------- .nv.shared._Z10Conv3x3_2dPKdS0_Pd --------------------------
	.section	.nv.shared._Z10Conv3x3_2dPKdS0_Pd,"aw",@nobits
	.sectionflags	@""
	.align	8
.nv.shared._Z10Conv3x3_2dPKdS0_Pd:
	.zero		1096


//--------------------- .nv.constant0._Z10Conv3x3_3dPKdS0_Pd --------------------------
	.section	.nv.constant0._Z10Conv3x3_3dPKdS0_Pd,"a",@progbits
	.sectionflags	@""
	.align	4
.nv.constant0._Z10Conv3x3_3dPKdS0_Pd:
	.zero		920


//--------------------- .nv.constant0._Z10Conv1x1_3dPKdS0_Pd --------------------------
	.section	.nv.constant0._Z10Conv1x1_3dPKdS0_Pd,"a",@progbits
	.sectionflags	@""
	.align	4
.nv.constant0._Z10Conv1x1_3dPKdS0_Pd:
	.zero		920


//--------------------- .nv.constant0._Z10Conv3x3_2dPKdS0_Pd --------------------------
	.section	.nv.constant0._Z10Conv3x3_2dPKdS0_Pd,"a",@progbits
	.sectionflags	@""
	.align	4
.nv.constant0._Z10Conv3x3_2dPKdS0_Pd:
	.zero		920


//--------------------- SYMBOLS --------------------------

	.type		.nv.reservedSmem.offset0,@object
	.size		.nv.reservedSmem.offset0,0x4
	.type		.nv.reservedSmem.cap,@object
	.size		.nv.reservedSmem.cap,0x4
